	.target	sm_100a

	.elftype	@"ET_EXEC"


//--------------------- .note.nv.tkinfo           --------------------------
	.section	.note.nv.tkinfo,"",@"SHT_NOTE"
	.sectionflags	@"SHF_NOTE_NV_TKINFO"
	.tkinfo
        /*0018*/ 	.word	0x00000002
        /*0030*/ 	.string	""
        /*0030*/ 	.string	"ptxas"
        /*0030*/ 	.string	"Cuda compilation tools, release 13.0, V13.0.88"
        /*0030*/ 	.string	"Build cuda_13.0.r13.0/compiler.36424714_0"
        /*0030*/ 	.string	"-arch sm_100a -m 64 "



//--------------------- .note.nv.cuinfo           --------------------------
	.section	.note.nv.cuinfo,"",@"SHT_NOTE"
	.sectionflags	@"SHF_NOTE_NV_CUINFO"
        /*0018*/ 	.short	0x0002
        /*001a*/ 	.short	0x0064
        /*001c*/ 	.short	0x0082
	.zero		2


//--------------------- .nv.info                  --------------------------
	.section	.nv.info,"",@"SHT_CUDA_INFO"
	.align	4


	//----- nvinfo : EIATTR_REGCOUNT
	.align		4
        /*0000*/ 	.byte	0x04, 0x2f
        /*0002*/ 	.short	(.L_16 - .L_15)
	.align		4
.L_15:
        /*0004*/ 	.word	index@(_ZN7cutlass13device_kernelINS_4gemm6kernel13GemmUniversalIN4cute5tupleIJiiiiEEENS1_10collective13CollectiveMmaINS1_35MainloopSm100TmaUmmaWarpSpecializedILi52ELi2ELi4ENS5_IJNS4_1CILi2EEENSA_ILi1EEESC_EEEEENS5_IJNSA_ILi256EEENSA_ILi16EEENSA_ILi32EEEEEENS_12float_e4m3_tENS5_IJlSC_lEEESJ_SK_NS4_8TiledMMAINS4_8MMA_AtomIJNS4_10MMA_TraitsINS4_25SM100_MMA_F8F6F4_2x1SM_SSEJSJ_SJ_fSF_SG_NS4_17integral_constantINS4_4UMMA5MajorELSR_0EEESS_NSP_INSQ_7ScaleInELST_0EEESU_EEEEEENS4_6LayoutINS5_IJSC_SC_SC_EEENS5_IJNSA_ILi0EEESZ_SZ_EEEEENS5_IJNS4_10UnderscoreES12_S12_EEEEENS4_18SM100_TMA_2SM_LOADENS4_14ComposedLayoutINS4_7SwizzleILi1ELi4ELi3EEENS4_18smem_ptr_flag_bitsILi8EEENSX_INS5_IJNSA_ILi8EEESH_EEENS5_IJSH_SC_EEEEEEEvNS4_8identityES15_S1F_vS1G_EENS_8epilogue10collective18CollectiveEpilogueINS1I_23Sm100TmaWarpSpecializedILi1ELi1ELi16ELb0ELb0EEEJNS5_IJNSA_ILi128EEESG_SH_EEENS5_IJNSX_IS1N_SC_EENSX_ISG_SC_EEEEESJ_SK_SJ_SK_NS1I_6fusion15FusionCallbacksIS1M_NS1S_17LinearCombinationISJ_fSJ_fLNS_15FloatRoundStyleE2EEES1O_S1R_JEEENS4_5SM1004TMEM4LOAD26SM100_TMEM_LOAD_32dp32b16xENS4_13SM90_TMA_LOADENS16_INS17_ILi0ELi4ELi3EEES1A_NSX_INS5_IJS1B_SG_EEENS5_IJSG_SC_EEEEEEENS4_39AutoVectorizingCopyWithAssumedAlignmentILi128EEENS4_14SM90_TMA_STOREES27_S29_S29_EEEvvEEEEvNT_6ParamsE)
        /*0008*/ 	.word	0x00000047


	//----- nvinfo : EIATTR_FRAME_SIZE
	.align		4
.L_16:
        /*000c*/ 	.byte	0x04, 0x11
        /*000e*/ 	.short	(.L_18 - .L_17)
	.align		4
.L_17:
        /*0010*/ 	.word	index@($__internal_2_$__cuda_sm10x_tcgen05_guardrail_trap_unallocated_columns_being_dealloced)
        /*0014*/ 	.word	0x00000000


	//----- nvinfo : EIATTR_FRAME_SIZE
	.align		4
.L_18:
        /*0018*/ 	.byte	0x04, 0x11
        /*001a*/ 	.short	(.L_20 - .L_19)
	.align		4
.L_19:
        /*001c*/ 	.word	index@($__internal_1_$__cuda_sm10x_tcgen05_guardrail_trap_phase_invalid_during_alloc)
        /*0020*/ 	.word	0x00000000


	//----- nvinfo : EIATTR_FRAME_SIZE
	.align		4
.L_20:
        /*0024*/ 	.byte	0x04, 0x11
        /*0026*/ 	.short	(.L_22 - .L_21)
	.align		4
.L_21:
        /*0028*/ 	.word	index@($__internal_0_$__cuda_sm10x_tcgen05_guardrail_trap_col_being_dealloced_not_returned_by_alloc)
        /*002c*/ 	.word	0x00000000


	//----- nvinfo : EIATTR_FRAME_SIZE
	.align		4
.L_22:
        /*0030*/ 	.byte	0x04, 0x11
        /*0032*/ 	.short	(.L_24 - .L_23)
	.align		4
.L_23:
        /*0034*/ 	.word	index@(_ZN7cutlass13device_kernelINS_4gemm6kernel13GemmUniversalIN4cute5tupleIJiiiiEEENS1_10collective13CollectiveMmaINS1_35MainloopSm100TmaUmmaWarpSpecializedILi52ELi2ELi4ENS5_IJNS4_1CILi2EEENSA_ILi1EEESC_EEEEENS5_IJNSA_ILi256EEENSA_ILi16EEENSA_ILi32EEEEEENS_12float_e4m3_tENS5_IJlSC_lEEESJ_SK_NS4_8TiledMMAINS4_8MMA_AtomIJNS4_10MMA_TraitsINS4_25SM100_MMA_F8F6F4_2x1SM_SSEJSJ_SJ_fSF_SG_NS4_17integral_constantINS4_4UMMA5MajorELSR_0EEESS_NSP_INSQ_7ScaleInELST_0EEESU_EEEEEENS4_6LayoutINS5_IJSC_SC_SC_EEENS5_IJNSA_ILi0EEESZ_SZ_EEEEENS5_IJNS4_10UnderscoreES12_S12_EEEEENS4_18SM100_TMA_2SM_LOADENS4_14ComposedLayoutINS4_7SwizzleILi1ELi4ELi3EEENS4_18smem_ptr_flag_bitsILi8EEENSX_INS5_IJNSA_ILi8EEESH_EEENS5_IJSH_SC_EEEEEEEvNS4_8identityES15_S1F_vS1G_EENS_8epilogue10collective18CollectiveEpilogueINS1I_23Sm100TmaWarpSpecializedILi1ELi1ELi16ELb0ELb0EEEJNS5_IJNSA_ILi128EEESG_SH_EEENS5_IJNSX_IS1N_SC_EENSX_ISG_SC_EEEEESJ_SK_SJ_SK_NS1I_6fusion15FusionCallbacksIS1M_NS1S_17LinearCombinationISJ_fSJ_fLNS_15FloatRoundStyleE2EEES1O_S1R_JEEENS4_5SM1004TMEM4LOAD26SM100_TMEM_LOAD_32dp32b16xENS4_13SM90_TMA_LOADENS16_INS17_ILi0ELi4ELi3EEES1A_NSX_INS5_IJS1B_SG_EEENS5_IJSG_SC_EEEEEEENS4_39AutoVectorizingCopyWithAssumedAlignmentILi128EEENS4_14SM90_TMA_STOREES27_S29_S29_EEEvvEEEEvNT_6ParamsE)
        /*0038*/ 	.word	0x00000000


	//----- nvinfo : EIATTR_MIN_STACK_SIZE
	.align		4
.L_24:
        /*003c*/ 	.byte	0x04, 0x12
        /*003e*/ 	.short	(.L_26 - .L_25)
	.align		4
.L_25:
        /*0040*/ 	.word	index@(_ZN7cutlass13device_kernelINS_4gemm6kernel13GemmUniversalIN4cute5tupleIJiiiiEEENS1_10collective13CollectiveMmaINS1_35MainloopSm100TmaUmmaWarpSpecializedILi52ELi2ELi4ENS5_IJNS4_1CILi2EEENSA_ILi1EEESC_EEEEENS5_IJNSA_ILi256EEENSA_ILi16EEENSA_ILi32EEEEEENS_12float_e4m3_tENS5_IJlSC_lEEESJ_SK_NS4_8TiledMMAINS4_8MMA_AtomIJNS4_10MMA_TraitsINS4_25SM100_MMA_F8F6F4_2x1SM_SSEJSJ_SJ_fSF_SG_NS4_17integral_constantINS4_4UMMA5MajorELSR_0EEESS_NSP_INSQ_7ScaleInELST_0EEESU_EEEEEENS4_6LayoutINS5_IJSC_SC_SC_EEENS5_IJNSA_ILi0EEESZ_SZ_EEEEENS5_IJNS4_10UnderscoreES12_S12_EEEEENS4_18SM100_TMA_2SM_LOADENS4_14ComposedLayoutINS4_7SwizzleILi1ELi4ELi3EEENS4_18smem_ptr_flag_bitsILi8EEENSX_INS5_IJNSA_ILi8EEESH_EEENS5_IJSH_SC_EEEEEEEvNS4_8identityES15_S1F_vS1G_EENS_8epilogue10collective18CollectiveEpilogueINS1I_23Sm100TmaWarpSpecializedILi1ELi1ELi16ELb0ELb0EEEJNS5_IJNSA_ILi128EEESG_SH_EEENS5_IJNSX_IS1N_SC_EENSX_ISG_SC_EEEEESJ_SK_SJ_SK_NS1I_6fusion15FusionCallbacksIS1M_NS1S_17LinearCombinationISJ_fSJ_fLNS_15FloatRoundStyleE2EEES1O_S1R_JEEENS4_5SM1004TMEM4LOAD26SM100_TMEM_LOAD_32dp32b16xENS4_13SM90_TMA_LOADENS16_INS17_ILi0ELi4ELi3EEES1A_NSX_INS5_IJS1B_SG_EEENS5_IJSG_SC_EEEEEEENS4_39AutoVectorizingCopyWithAssumedAlignmentILi128EEENS4_14SM90_TMA_STOREES27_S29_S29_EEEvvEEEEvNT_6ParamsE)
        /*0044*/ 	.word	0x00000000
.L_26:


//--------------------- .nv.compat                --------------------------
	.section	.nv.compat,"",@"SHT_CUDA_COMPAT_INFO"
	.align	4
        /*0000*/ 	.byte	0x02, 0x09, 0x01, 0x00, 0x02, 0x02, 0x02, 0x00, 0x02, 0x05, 0x05, 0x00, 0x03, 0x07, 0x01, 0x01
        /*0010*/ 	.byte	0x02, 0x03, 0x01, 0x00, 0x02, 0x06, 0x01, 0x00, 0x04, 0x0b, 0x08, 0x00, 0x09, 0x00, 0x00, 0x00
        /*0020*/ 	.byte	0x00, 0x00, 0x00, 0x00


//--------------------- .nv.info._ZN7cutlass13device_kernelINS_4gemm6kernel13GemmUniversalIN4cute5tupleIJiiiiEEENS1_10collective13CollectiveMmaINS1_35MainloopSm100TmaUmmaWarpSpecializedILi52ELi2ELi4ENS5_IJNS4_1CILi2EEENSA_ILi1EEESC_EEEEENS5_IJNSA_ILi256EEENSA_ILi16EEENSA_ILi32EEEEEENS_12float_e4m3_tENS5_IJlSC_lEEESJ_SK_NS4_8TiledMMAINS4_8MMA_AtomIJNS4_10MMA_TraitsINS4_25SM100_MMA_F8F6F4_2x1SM_SSEJSJ_SJ_fSF_SG_NS4_17integral_constantINS4_4UMMA5MajorELSR_0EEESS_NSP_INSQ_7ScaleInELST_0EEESU_EEEEEENS4_6LayoutINS5_IJSC_SC_SC_EEENS5_IJNSA_ILi0EEESZ_SZ_EEEEENS5_IJNS4_10UnderscoreES12_S12_EEEEENS4_18SM100_TMA_2SM_LOADENS4_14ComposedLayoutINS4_7SwizzleILi1ELi4ELi3EEENS4_18smem_ptr_flag_bitsILi8EEENSX_INS5_IJNSA_ILi8EEESH_EEENS5_IJSH_SC_EEEEEEEvNS4_8identityES15_S1F_vS1G_EENS_8epilogue10collective18CollectiveEpilogueINS1I_23Sm100TmaWarpSpecializedILi1ELi1ELi16ELb0ELb0EEEJNS5_IJNSA_ILi128EEESG_SH_EEENS5_IJNSX_IS1N_SC_EENSX_ISG_SC_EEEEESJ_SK_SJ_SK_NS1I_6fusion15FusionCallbacksIS1M_NS1S_17LinearCombinationISJ_fSJ_fLNS_15FloatRoundStyleE2EEES1O_S1R_JEEENS4_5SM1004TMEM4LOAD26SM100_TMEM_LOAD_32dp32b16xENS4_13SM90_TMA_LOADENS16_INS17_ILi0ELi4ELi3EEES1A_NSX_INS5_IJS1B_SG_EEENS5_IJSG_SC_EEEEEEENS4_39AutoVectorizingCopyWithAssumedAlignmentILi128EEENS4_14SM90_TMA_STOREES27_S29_S29_EEEvvEEEEvNT_6ParamsE --------------------------
	.section	.nv.info._ZN7cutlass13device_kernelINS_4gemm6kernel13GemmUniversalIN4cute5tupleIJiiiiEEENS1_10collective13CollectiveMmaINS1_35MainloopSm100TmaUmmaWarpSpecializedILi52ELi2ELi4ENS5_IJNS4_1CILi2EEENSA_ILi1EEESC_EEEEENS5_IJNSA_ILi256EEENSA_ILi16EEENSA_ILi32EEEEEENS_12float_e4m3_tENS5_IJlSC_lEEESJ_SK_NS4_8TiledMMAINS4_8MMA_AtomIJNS4_10MMA_TraitsINS4_25SM100_MMA_F8F6F4_2x1SM_SSEJSJ_SJ_fSF_SG_NS4_17integral_constantINS4_4UMMA5MajorELSR_0EEESS_NSP_INSQ_7ScaleInELST_0EEESU_EEEEEENS4_6LayoutINS5_IJSC_SC_SC_EEENS5_IJNSA_ILi0EEESZ_SZ_EEEEENS5_IJNS4_10UnderscoreES12_S12_EEEEENS4_18SM100_TMA_2SM_LOADENS4_14ComposedLayoutINS4_7SwizzleILi1ELi4ELi3EEENS4_18smem_ptr_flag_bitsILi8EEENSX_INS5_IJNSA_ILi8EEESH_EEENS5_IJSH_SC_EEEEEEEvNS4_8identityES15_S1F_vS1G_EENS_8epilogue10collective18CollectiveEpilogueINS1I_23Sm100TmaWarpSpecializedILi1ELi1ELi16ELb0ELb0EEEJNS5_IJNSA_ILi128EEESG_SH_EEENS5_IJNSX_IS1N_SC_EENSX_ISG_SC_EEEEESJ_SK_SJ_SK_NS1I_6fusion15FusionCallbacksIS1M_NS1S_17LinearCombinationISJ_fSJ_fLNS_15FloatRoundStyleE2EEES1O_S1R_JEEENS4_5SM1004TMEM4LOAD26SM100_TMEM_LOAD_32dp32b16xENS4_13SM90_TMA_LOADENS16_INS17_ILi0ELi4ELi3EEES1A_NSX_INS5_IJS1B_SG_EEENS5_IJSG_SC_EEEEEEENS4_39AutoVectorizingCopyWithAssumedAlignmentILi128EEENS4_14SM90_TMA_STOREES27_S29_S29_EEEvvEEEEvNT_6ParamsE,"",@"SHT_CUDA_INFO"
	.sectionflags	@""
	.align	4


	//----- nvinfo : EIATTR_CUDA_API_VERSION
	.align		4
        /*0000*/ 	.byte	0x04, 0x37
        /*0002*/ 	.short	(.L_28 - .L_27)
.L_27:
        /*0004*/ 	.word	0x00000082


	//----- nvinfo : EIATTR_KPARAM_INFO
	.align		4
.L_28:
        /*0008*/ 	.byte	0x04, 0x17
        /*000a*/ 	.short	(.L_30 - .L_29)
.L_29:
        /*000c*/ 	.word	0x00000000
        /*0010*/ 	.short	0x0000
        /*0012*/ 	.short	0x0000
        /*0014*/ 	.byte	0x00, 0xf0, 0x01, 0x20


	//----- nvinfo : EIATTR_AT_ENTRY_FRAGMENTS
	.align		4
.L_30:
        /*0018*/ 	.byte	0x04, 0x4f
        /*001a*/ 	.short	(.L_32 - .L_31)


	//   ....[0]....
.L_31:
        /*001c*/ 	.word	0x00000007


	//----- nvinfo : EIATTR_RESERVED_SMEM_USED
	.align		4
.L_32:
        /*0020*/ 	.byte	0x01, 0x41
	.zero		2


	//----- nvinfo : EIATTR_SPARSE_MMA_MASK
	.align		4
        /*0024*/ 	.byte	0x03, 0x50
        /*0026*/ 	.short	0x0000


	//----- nvinfo : EIATTR_TCGEN05_2CTA_USED
	.align		4
        /*0028*/ 	.byte	0x01, 0x52
	.zero		2


	//----- nvinfo : EIATTR_MAXREG_COUNT
	.align		4
        /*002c*/ 	.byte	0x03, 0x1b
        /*002e*/ 	.short	0x00ff


	//----- nvinfo : EIATTR_NUM_BARRIERS
	.align		4
        /*0030*/ 	.byte	0x02, 0x4c
        /*0032*/ 	.byte	0x07
	.zero		1


	//----- nvinfo : EIATTR_EXTERNS
	.align		4
        /*0034*/ 	.byte	0x04, 0x0f
        /*0036*/ 	.short	(.L_34 - .L_33)


	//   ....[0]....
	.align		4
.L_33:
        /*0038*/ 	.word	index@(__assertfail)


	//----- nvinfo : EIATTR_MERCURY_ISA_VERSION
	.align		4
.L_34:
        /*003c*/ 	.byte	0x03, 0x5f
        /*003e*/ 	.short	0x0101


	//----- nvinfo : EIATTR_INT_WARP_WIDE_INSTR_OFFSETS
	.align		4
        /*0040*/ 	.byte	0x04, 0x31
        /*0042*/ 	.short	(.L_36 - .L_35)


	//   ....[0]....
.L_35:
        /*0044*/ 	.word	0x000012d0


	//   ....[1]....
        /*0048*/ 	.word	0x00001370


	//   ....[2]....
        /*004c*/ 	.word	0x000026d0


	//   ....[3]....
        /*0050*/ 	.word	0x00005f40


	//   ....[4]....
        /*0054*/ 	.word	0x00005f70


	//   ....[5]....
        /*0058*/ 	.word	0x00005fc0


	//   ....[6]....
        /*005c*/ 	.word	0x000069c0


	//   ....[7]....
        /*0060*/ 	.word	0x00006ae0


	//----- nvinfo : EIATTR_COOP_GROUP_MASK_REGIDS
	.align		4
.L_36:
        /*0064*/ 	.byte	0x04, 0x29
        /*0066*/ 	.short	(.L_38 - .L_37)


	//   ....[0]....
.L_37:
        /*0068*/ 	.word	0xffffffff


	//   ....[1]....
        /*006c*/ 	.word	0xffffffff


	//   ....[2]....
        /*0070*/ 	.word	0xffffffff


	//   ....[3]....
        /*0074*/ 	.word	0xffffffff


	//   ....[4]....
        /*0078*/ 	.word	0xffffffff


	//   ....[5]....
        /*007c*/ 	.word	0xffffffff


	//   ....[6]....
        /*0080*/ 	.word	0xffffffff


	//   ....[7]....
        /*0084*/ 	.word	0xffffffff


	//   ....[8]....
        /*0088*/ 	.word	0xffffffff


	//   ....[9]....
        /*008c*/ 	.word	0xffffffff


	//   ....[10]....
        /*0090*/ 	.word	0xffffffff


	//   ....[11]....
        /*0094*/ 	.word	0xffffffff


	//   ....[12]....
        /*0098*/ 	.word	0xffffffff


	//   ....[13]....
        /*009c*/ 	.word	0xffffffff


	//----- nvinfo : EIATTR_COOP_GROUP_INSTR_OFFSETS
	.align		4
.L_38:
        /*00a0*/ 	.byte	0x04, 0x28
        /*00a2*/ 	.short	(.L_40 - .L_39)


	//   ....[0]....
.L_39:
        /*00a4*/ 	.word	0x000000c0


	//   ....[1]....
        /*00a8*/ 	.word	0x000004f0


	//   ....[2]....
        /*00ac*/ 	.word	0x00000ca0


	//   ....[3]....
        /*00b0*/ 	.word	0x00000dd0


	//   ....[4]....
        /*00b4*/ 	.word	0x00000ec0


	//   ....[5]....
        /*00b8*/ 	.word	0x00001020


	//   ....[6]....
        /*00bc*/ 	.word	0x000011b0


	//   ....[7]....
        /*00c0*/ 	.word	0x000013f0


	//   ....[8]....
        /*00c4*/ 	.word	0x000025b0


	//   ....[9]....
        /*00c8*/ 	.word	0x00004e80


	//   ....[10]....
        /*00cc*/ 	.word	0x00005350


	//   ....[11]....
        /*00d0*/ 	.word	0x00005380


	//   ....[12]....
        /*00d4*/ 	.word	0x00005e50


	//   ....[13]....
        /*00d8*/ 	.word	0x00006060


	//----- nvinfo : EIATTR_VRC_CTA_INIT_COUNT
	.align		4
.L_40:
        /*00dc*/ 	.byte	0x02, 0x4a
        /*00de*/ 	.byte	0x80
	.zero		1


	//----- nvinfo : EIATTR_SYSCALL_OFFSETS
	.align		4
        /*00e0*/ 	.byte	0x04, 0x46
        /*00e2*/ 	.short	(.L_42 - .L_41)


	//   ....[0]....
.L_41:
        /*00e4*/ 	.word	0x000079b0


	//----- nvinfo : EIATTR_MBARRIER_INSTR_OFFSETS
	.align		4
.L_42:
        /*00e8*/ 	.byte	0x04, 0x39
        /*00ea*/ 	.short	(.L_44 - .L_43)


	//   ....[0]....
.L_43:
        /*00ec*/ 	.word	0x00000600
        /*00f0*/ 	.word	0x000000ff
        /*00f4*/ 	.word	0x00000000
        /*00f8*/ 	.short	0x0100
        /*00fa*/ 	.byte	0x08
	.zero		1


	//   ....[1]....
        /*00fc*/ 	.word	0x00000610
        /*0100*/ 	.word	0x000000ff
        /*0104*/ 	.word	0x000001a0
        /*0108*/ 	.short	0x0100
        /*010a*/ 	.byte	0x08
	.zero		1


	//   ....[2]....
        /*010c*/ 	.word	0x00000620
        /*0110*/ 	.word	0x000000ff
        /*0114*/ 	.word	0x00000008
        /*0118*/ 	.short	0x0100
        /*011a*/ 	.byte	0x08
	.zero		1


	//   ....[3]....
        /*011c*/ 	.word	0x00000630
        /*0120*/ 	.word	0x000000ff
        /*0124*/ 	.word	0x000001a8
        /*0128*/ 	.short	0x0100
        /*012a*/ 	.byte	0x08
	.zero		1


	//   ....[4]....
        /*012c*/ 	.word	0x00000640
        /*0130*/ 	.word	0x000000ff
        /*0134*/ 	.word	0x00000010
        /*0138*/ 	.short	0x0100
        /*013a*/ 	.byte	0x08
	.zero		1


	//   ....[5]....
        /*013c*/ 	.word	0x00000650
        /*0140*/ 	.word	0x000000ff
        /*0144*/ 	.word	0x000001b0
        /*0148*/ 	.short	0x0100
        /*014a*/ 	.byte	0x08
	.zero		1


	//   ....[6]....
        /*014c*/ 	.word	0x00000660
        /*0150*/ 	.word	0x000000ff
        /*0154*/ 	.word	0x00000018
        /*0158*/ 	.short	0x0100
        /*015a*/ 	.byte	0x08
	.zero		1


	//   ....[7]....
        /*015c*/ 	.word	0x00000670
        /*0160*/ 	.word	0x000000ff
        /*0164*/ 	.word	0x000001b8
        /*0168*/ 	.short	0x0100
        /*016a*/ 	.byte	0x08
	.zero		1


	//   ....[8]....
        /*016c*/ 	.word	0x00000680
        /*0170*/ 	.word	0x000000ff
        /*0174*/ 	.word	0x00000020
        /*0178*/ 	.short	0x0100
        /*017a*/ 	.byte	0x08
	.zero		1


	//   ....[9]....
        /*017c*/ 	.word	0x00000690
        /*0180*/ 	.word	0x000000ff
        /*0184*/ 	.word	0x000001c0
        /*0188*/ 	.short	0x0100
        /*018a*/ 	.byte	0x08
	.zero		1


	//   ....[10]....
        /*018c*/ 	.word	0x000006a0
        /*0190*/ 	.word	0x000000ff
        /*0194*/ 	.word	0x00000028
        /*0198*/ 	.short	0x0100
        /*019a*/ 	.byte	0x08
	.zero		1


	//   ....[11]....
        /*019c*/ 	.word	0x000006b0
        /*01a0*/ 	.word	0x000000ff
        /*01a4*/ 	.word	0x000001c8
        /*01a8*/ 	.short	0x0100
        /*01aa*/ 	.byte	0x08
	.zero		1


	//   ....[12]....
        /*01ac*/ 	.word	0x000006c0
        /*01b0*/ 	.word	0x000000ff
        /*01b4*/ 	.word	0x00000030
        /*01b8*/ 	.short	0x0100
        /*01ba*/ 	.byte	0x08
	.zero		1


	//   ....[13]....
        /*01bc*/ 	.word	0x000006d0
        /*01c0*/ 	.word	0x000000ff
        /*01c4*/ 	.word	0x000001d0
        /*01c8*/ 	.short	0x0100
        /*01ca*/ 	.byte	0x08
	.zero		1


	//   ....[14]....
        /*01cc*/ 	.word	0x000006e0
        /*01d0*/ 	.word	0x000000ff
        /*01d4*/ 	.word	0x00000038
        /*01d8*/ 	.short	0x0100
        /*01da*/ 	.byte	0x08
	.zero		1


	//   ....[15]....
        /*01dc*/ 	.word	0x000006f0
        /*01e0*/ 	.word	0x000000ff
        /*01e4*/ 	.word	0x000001d8
        /*01e8*/ 	.short	0x0100
        /*01ea*/ 	.byte	0x08
	.zero		1


	//   ....[16]....
        /*01ec*/ 	.word	0x00000700
        /*01f0*/ 	.word	0x000000ff
        /*01f4*/ 	.word	0x00000040
        /*01f8*/ 	.short	0x0100
        /*01fa*/ 	.byte	0x08
	.zero		1


	//   ....[17]....
        /*01fc*/ 	.word	0x00000710
        /*0200*/ 	.word	0x000000ff
        /*0204*/ 	.word	0x000001e0
        /*0208*/ 	.short	0x0100
        /*020a*/ 	.byte	0x08
	.zero		1


	//   ....[18]....
        /*020c*/ 	.word	0x00000720
        /*0210*/ 	.word	0x000000ff
        /*0214*/ 	.word	0x00000048
        /*0218*/ 	.short	0x0100
        /*021a*/ 	.byte	0x08
	.zero		1


	//   ....[19]....
        /*021c*/ 	.word	0x00000730
        /*0220*/ 	.word	0x000000ff
        /*0224*/ 	.word	0x000001e8
        /*0228*/ 	.short	0x0100
        /*022a*/ 	.byte	0x08
	.zero		1


	//   ....[20]....
        /*022c*/ 	.word	0x00000740
        /*0230*/ 	.word	0x000000ff
        /*0234*/ 	.word	0x00000050
        /*0238*/ 	.short	0x0100
        /*023a*/ 	.byte	0x08
	.zero		1


	//   ....[21]....
        /*023c*/ 	.word	0x00000750
        /*0240*/ 	.word	0x000000ff
        /*0244*/ 	.word	0x000001f0
        /*0248*/ 	.short	0x0100
        /*024a*/ 	.byte	0x08
	.zero		1


	//   ....[22]....
        /*024c*/ 	.word	0x00000760
        /*0250*/ 	.word	0x000000ff
        /*0254*/ 	.word	0x00000058
        /*0258*/ 	.short	0x0100
        /*025a*/ 	.byte	0x08
	.zero		1


	//   ....[23]....
        /*025c*/ 	.word	0x00000770
        /*0260*/ 	.word	0x000000ff
        /*0264*/ 	.word	0x000001f8
        /*0268*/ 	.short	0x0100
        /*026a*/ 	.byte	0x08
	.zero		1


	//   ....[24]....
        /*026c*/ 	.word	0x00000780
        /*0270*/ 	.word	0x000000ff
        /*0274*/ 	.word	0x00000060
        /*0278*/ 	.short	0x0100
        /*027a*/ 	.byte	0x08
	.zero		1


	//   ....[25]....
        /*027c*/ 	.word	0x00000790
        /*0280*/ 	.word	0x000000ff
        /*0284*/ 	.word	0x00000200
        /*0288*/ 	.short	0x0100
        /*028a*/ 	.byte	0x08
	.zero		1


	//   ....[26]....
        /*028c*/ 	.word	0x000007a0
        /*0290*/ 	.word	0x000000ff
        /*0294*/ 	.word	0x00000068
        /*0298*/ 	.short	0x0100
        /*029a*/ 	.byte	0x08
	.zero		1


	//   ....[27]....
        /*029c*/ 	.word	0x000007b0
        /*02a0*/ 	.word	0x000000ff
        /*02a4*/ 	.word	0x00000208
        /*02a8*/ 	.short	0x0100
        /*02aa*/ 	.byte	0x08
	.zero		1


	//   ....[28]....
        /*02ac*/ 	.word	0x000007c0
        /*02b0*/ 	.word	0x000000ff
        /*02b4*/ 	.word	0x00000070
        /*02b8*/ 	.short	0x0100
        /*02ba*/ 	.byte	0x08
	.zero		1


	//   ....[29]....
        /*02bc*/ 	.word	0x000007d0
        /*02c0*/ 	.word	0x000000ff
        /*02c4*/ 	.word	0x00000210
        /*02c8*/ 	.short	0x0100
        /*02ca*/ 	.byte	0x08
	.zero		1


	//   ....[30]....
        /*02cc*/ 	.word	0x000007e0
        /*02d0*/ 	.word	0x000000ff
        /*02d4*/ 	.word	0x00000078
        /*02d8*/ 	.short	0x0100
        /*02da*/ 	.byte	0x08
	.zero		1


	//   ....[31]....
        /*02dc*/ 	.word	0x000007f0
        /*02e0*/ 	.word	0x000000ff
        /*02e4*/ 	.word	0x00000218
        /*02e8*/ 	.short	0x0100
        /*02ea*/ 	.byte	0x08
	.zero		1


	//   ....[32]....
        /*02ec*/ 	.word	0x00000800
        /*02f0*/ 	.word	0x000000ff
        /*02f4*/ 	.word	0x00000080
        /*02f8*/ 	.short	0x0100
        /*02fa*/ 	.byte	0x08
	.zero		1


	//   ....[33]....
        /*02fc*/ 	.word	0x00000810
        /*0300*/ 	.word	0x000000ff
        /*0304*/ 	.word	0x00000220
        /*0308*/ 	.short	0x0100
        /*030a*/ 	.byte	0x08
	.zero		1


	//   ....[34]....
        /*030c*/ 	.word	0x00000820
        /*0310*/ 	.word	0x000000ff
        /*0314*/ 	.word	0x00000088
        /*0318*/ 	.short	0x0100
        /*031a*/ 	.byte	0x08
	.zero		1


	//   ....[35]....
        /*031c*/ 	.word	0x00000830
        /*0320*/ 	.word	0x000000ff
        /*0324*/ 	.word	0x00000228
        /*0328*/ 	.short	0x0100
        /*032a*/ 	.byte	0x08
	.zero		1


	//   ....[36]....
        /*032c*/ 	.word	0x00000840
        /*0330*/ 	.word	0x000000ff
        /*0334*/ 	.word	0x00000090
        /*0338*/ 	.short	0x0100
        /*033a*/ 	.byte	0x08
	.zero		1


	//   ....[37]....
        /*033c*/ 	.word	0x00000850
        /*0340*/ 	.word	0x000000ff
        /*0344*/ 	.word	0x00000230
        /*0348*/ 	.short	0x0100
        /*034a*/ 	.byte	0x08
	.zero		1


	//   ....[38]....
        /*034c*/ 	.word	0x00000860
        /*0350*/ 	.word	0x000000ff
        /*0354*/ 	.word	0x00000098
        /*0358*/ 	.short	0x0100
        /*035a*/ 	.byte	0x08
	.zero		1


	//   ....[39]....
        /*035c*/ 	.word	0x00000870
        /*0360*/ 	.word	0x000000ff
        /*0364*/ 	.word	0x00000238
        /*0368*/ 	.short	0x0100
        /*036a*/ 	.byte	0x08
	.zero		1


	//   ....[40]....
        /*036c*/ 	.word	0x00000880
        /*0370*/ 	.word	0x000000ff
        /*0374*/ 	.word	0x000000a0
        /*0378*/ 	.short	0x0100
        /*037a*/ 	.byte	0x08
	.zero		1


	//   ....[41]....
        /*037c*/ 	.word	0x00000890
        /*0380*/ 	.word	0x000000ff
        /*0384*/ 	.word	0x00000240
        /*0388*/ 	.short	0x0100
        /*038a*/ 	.byte	0x08
	.zero		1


	//   ....[42]....
        /*038c*/ 	.word	0x000008a0
        /*0390*/ 	.word	0x000000ff
        /*0394*/ 	.word	0x000000a8
        /*0398*/ 	.short	0x0100
        /*039a*/ 	.byte	0x08
	.zero		1


	//   ....[43]....
        /*039c*/ 	.word	0x000008b0
        /*03a0*/ 	.word	0x000000ff
        /*03a4*/ 	.word	0x00000248
        /*03a8*/ 	.short	0x0100
        /*03aa*/ 	.byte	0x08
	.zero		1


	//   ....[44]....
        /*03ac*/ 	.word	0x000008c0
        /*03b0*/ 	.word	0x000000ff
        /*03b4*/ 	.word	0x000000b0
        /*03b8*/ 	.short	0x0100
        /*03ba*/ 	.byte	0x08
	.zero		1


	//   ....[45]....
        /*03bc*/ 	.word	0x000008d0
        /*03c0*/ 	.word	0x000000ff
        /*03c4*/ 	.word	0x00000250
        /*03c8*/ 	.short	0x0100
        /*03ca*/ 	.byte	0x08
	.zero		1


	//   ....[46]....
        /*03cc*/ 	.word	0x000008e0
        /*03d0*/ 	.word	0x000000ff
        /*03d4*/ 	.word	0x000000b8
        /*03d8*/ 	.short	0x0100
        /*03da*/ 	.byte	0x08
	.zero		1


	//   ....[47]....
        /*03dc*/ 	.word	0x000008f0
        /*03e0*/ 	.word	0x000000ff
        /*03e4*/ 	.word	0x00000258
        /*03e8*/ 	.short	0x0100
        /*03ea*/ 	.byte	0x08
	.zero		1


	//   ....[48]....
        /*03ec*/ 	.word	0x00000900
        /*03f0*/ 	.word	0x000000ff
        /*03f4*/ 	.word	0x000000c0
        /*03f8*/ 	.short	0x0100
        /*03fa*/ 	.byte	0x08
	.zero		1


	//   ....[49]....
        /*03fc*/ 	.word	0x00000910
        /*0400*/ 	.word	0x000000ff
        /*0404*/ 	.word	0x00000260
        /*0408*/ 	.short	0x0100
        /*040a*/ 	.byte	0x08
	.zero		1


	//   ....[50]....
        /*040c*/ 	.word	0x00000920
        /*0410*/ 	.word	0x000000ff
        /*0414*/ 	.word	0x000000c8
        /*0418*/ 	.short	0x0100
        /*041a*/ 	.byte	0x08
	.zero		1


	//   ....[51]....
        /*041c*/ 	.word	0x00000930
        /*0420*/ 	.word	0x000000ff
        /*0424*/ 	.word	0x00000268
        /*0428*/ 	.short	0x0100
        /*042a*/ 	.byte	0x08
	.zero		1


	//   ....[52]....
        /*042c*/ 	.word	0x00000940
        /*0430*/ 	.word	0x000000ff
        /*0434*/ 	.word	0x000000d0
        /*0438*/ 	.short	0x0100
        /*043a*/ 	.byte	0x08
	.zero		1


	//   ....[53]....
        /*043c*/ 	.word	0x00000950
        /*0440*/ 	.word	0x000000ff
        /*0444*/ 	.word	0x00000270
        /*0448*/ 	.short	0x0100
        /*044a*/ 	.byte	0x08
	.zero		1


	//   ....[54]....
        /*044c*/ 	.word	0x00000960
        /*0450*/ 	.word	0x000000ff
        /*0454*/ 	.word	0x000000d8
        /*0458*/ 	.short	0x0100
        /*045a*/ 	.byte	0x08
	.zero		1


	//   ....[55]....
        /*045c*/ 	.word	0x00000970
        /*0460*/ 	.word	0x000000ff
        /*0464*/ 	.word	0x00000278
        /*0468*/ 	.short	0x0100
        /*046a*/ 	.byte	0x08
	.zero		1


	//   ....[56]....
        /*046c*/ 	.word	0x00000980
        /*0470*/ 	.word	0x000000ff
        /*0474*/ 	.word	0x000000e0
        /*0478*/ 	.short	0x0100
        /*047a*/ 	.byte	0x08
	.zero		1


	//   ....[57]....
        /*047c*/ 	.word	0x00000990
        /*0480*/ 	.word	0x000000ff
        /*0484*/ 	.word	0x00000280
        /*0488*/ 	.short	0x0100
        /*048a*/ 	.byte	0x08
	.zero		1


	//   ....[58]....
        /*048c*/ 	.word	0x000009a0
        /*0490*/ 	.word	0x000000ff
        /*0494*/ 	.word	0x000000e8
        /*0498*/ 	.short	0x0100
        /*049a*/ 	.byte	0x08
	.zero		1


	//   ....[59]....
        /*049c*/ 	.word	0x000009b0
        /*04a0*/ 	.word	0x000000ff
        /*04a4*/ 	.word	0x00000288
        /*04a8*/ 	.short	0x0100
        /*04aa*/ 	.byte	0x08
	.zero		1


	//   ....[60]....
        /*04ac*/ 	.word	0x000009c0
        /*04b0*/ 	.word	0x000000ff
        /*04b4*/ 	.word	0x000000f0
        /*04b8*/ 	.short	0x0100
        /*04ba*/ 	.byte	0x08
	.zero		1


	//   ....[61]....
        /*04bc*/ 	.word	0x000009d0
        /*04c0*/ 	.word	0x000000ff
        /*04c4*/ 	.word	0x00000290
        /*04c8*/ 	.short	0x0100
        /*04ca*/ 	.byte	0x08
	.zero		1


	//   ....[62]....
        /*04cc*/ 	.word	0x000009e0
        /*04d0*/ 	.word	0x000000ff
        /*04d4*/ 	.word	0x000000f8
        /*04d8*/ 	.short	0x0100
        /*04da*/ 	.byte	0x08
	.zero		1


	//   ....[63]....
        /*04dc*/ 	.word	0x000009f0
        /*04e0*/ 	.word	0x000000ff
        /*04e4*/ 	.word	0x00000298
        /*04e8*/ 	.short	0x0100
        /*04ea*/ 	.byte	0x08
	.zero		1


	//   ....[64]....
        /*04ec*/ 	.word	0x00000a00
        /*04f0*/ 	.word	0x000000ff
        /*04f4*/ 	.word	0x00000100
        /*04f8*/ 	.short	0x0100
        /*04fa*/ 	.byte	0x08
	.zero		1


	//   ....[65]....
        /*04fc*/ 	.word	0x00000a10
        /*0500*/ 	.word	0x000000ff
        /*0504*/ 	.word	0x000002a0
        /*0508*/ 	.short	0x0100
        /*050a*/ 	.byte	0x08
	.zero		1


	//   ....[66]....
        /*050c*/ 	.word	0x00000a20
        /*0510*/ 	.word	0x000000ff
        /*0514*/ 	.word	0x00000108
        /*0518*/ 	.short	0x0100
        /*051a*/ 	.byte	0x08
	.zero		1


	//   ....[67]....
        /*051c*/ 	.word	0x00000a30
        /*0520*/ 	.word	0x000000ff
        /*0524*/ 	.word	0x000002a8
        /*0528*/ 	.short	0x0100
        /*052a*/ 	.byte	0x08
	.zero		1


	//   ....[68]....
        /*052c*/ 	.word	0x00000a40
        /*0530*/ 	.word	0x000000ff
        /*0534*/ 	.word	0x00000110
        /*0538*/ 	.short	0x0100
        /*053a*/ 	.byte	0x08
	.zero		1


	//   ....[69]....
        /*053c*/ 	.word	0x00000a50
        /*0540*/ 	.word	0x000000ff
        /*0544*/ 	.word	0x000002b0
        /*0548*/ 	.short	0x0100
        /*054a*/ 	.byte	0x08
	.zero		1


	//   ....[70]....
        /*054c*/ 	.word	0x00000a60
        /*0550*/ 	.word	0x000000ff
        /*0554*/ 	.word	0x00000118
        /*0558*/ 	.short	0x0100
        /*055a*/ 	.byte	0x08
	.zero		1


	//   ....[71]....
        /*055c*/ 	.word	0x00000a70
        /*0560*/ 	.word	0x000000ff
        /*0564*/ 	.word	0x000002b8
        /*0568*/ 	.short	0x0100
        /*056a*/ 	.byte	0x08
	.zero		1


	//   ....[72]....
        /*056c*/ 	.word	0x00000a80
        /*0570*/ 	.word	0x000000ff
        /*0574*/ 	.word	0x00000120
        /*0578*/ 	.short	0x0100
        /*057a*/ 	.byte	0x08
	.zero		1


	//   ....[73]....
        /*057c*/ 	.word	0x00000a90
        /*0580*/ 	.word	0x000000ff
        /*0584*/ 	.word	0x000002c0
        /*0588*/ 	.short	0x0100
        /*058a*/ 	.byte	0x08
	.zero		1


	//   ....[74]....
        /*058c*/ 	.word	0x00000aa0
        /*0590*/ 	.word	0x000000ff
        /*0594*/ 	.word	0x00000128
        /*0598*/ 	.short	0x0100
        /*059a*/ 	.byte	0x08
	.zero		1


	//   ....[75]....
        /*059c*/ 	.word	0x00000ab0
        /*05a0*/ 	.word	0x000000ff
        /*05a4*/ 	.word	0x000002c8
        /*05a8*/ 	.short	0x0100
        /*05aa*/ 	.byte	0x08
	.zero		1


	//   ....[76]....
        /*05ac*/ 	.word	0x00000ac0
        /*05b0*/ 	.word	0x000000ff
        /*05b4*/ 	.word	0x00000130
        /*05b8*/ 	.short	0x0100
        /*05ba*/ 	.byte	0x08
	.zero		1


	//   ....[77]....
        /*05bc*/ 	.word	0x00000ad0
        /*05c0*/ 	.word	0x000000ff
        /*05c4*/ 	.word	0x000002d0
        /*05c8*/ 	.short	0x0100
        /*05ca*/ 	.byte	0x08
	.zero		1


	//   ....[78]....
        /*05cc*/ 	.word	0x00000ae0
        /*05d0*/ 	.word	0x000000ff
        /*05d4*/ 	.word	0x00000138
        /*05d8*/ 	.short	0x0100
        /*05da*/ 	.byte	0x08
	.zero		1


	//   ....[79]....
        /*05dc*/ 	.word	0x00000af0
        /*05e0*/ 	.word	0x000000ff
        /*05e4*/ 	.word	0x000002d8
        /*05e8*/ 	.short	0x0100
        /*05ea*/ 	.byte	0x08
	.zero		1


	//   ....[80]....
        /*05ec*/ 	.word	0x00000b00
        /*05f0*/ 	.word	0x000000ff
        /*05f4*/ 	.word	0x00000140
        /*05f8*/ 	.short	0x0100
        /*05fa*/ 	.byte	0x08
	.zero		1


	//   ....[81]....
        /*05fc*/ 	.word	0x00000b10
        /*0600*/ 	.word	0x000000ff
        /*0604*/ 	.word	0x000002e0
        /*0608*/ 	.short	0x0100
        /*060a*/ 	.byte	0x08
	.zero		1


	//   ....[82]....
        /*060c*/ 	.word	0x00000b20
        /*0610*/ 	.word	0x000000ff
        /*0614*/ 	.word	0x00000148
        /*0618*/ 	.short	0x0100
        /*061a*/ 	.byte	0x08
	.zero		1


	//   ....[83]....
        /*061c*/ 	.word	0x00000b30
        /*0620*/ 	.word	0x000000ff
        /*0624*/ 	.word	0x000002e8
        /*0628*/ 	.short	0x0100
        /*062a*/ 	.byte	0x08
	.zero		1


	//   ....[84]....
        /*062c*/ 	.word	0x00000b40
        /*0630*/ 	.word	0x000000ff
        /*0634*/ 	.word	0x00000150
        /*0638*/ 	.short	0x0100
        /*063a*/ 	.byte	0x08
	.zero		1


	//   ....[85]....
        /*063c*/ 	.word	0x00000b50
        /*0640*/ 	.word	0x000000ff
        /*0644*/ 	.word	0x000002f0
        /*0648*/ 	.short	0x0100
        /*064a*/ 	.byte	0x08
	.zero		1


	//   ....[86]....
        /*064c*/ 	.word	0x00000b60
        /*0650*/ 	.word	0x000000ff
        /*0654*/ 	.word	0x00000158
        /*0658*/ 	.short	0x0100
        /*065a*/ 	.byte	0x08
	.zero		1


	//   ....[87]....
        /*065c*/ 	.word	0x00000b70
        /*0660*/ 	.word	0x000000ff
        /*0664*/ 	.word	0x000002f8
        /*0668*/ 	.short	0x0100
        /*066a*/ 	.byte	0x08
	.zero		1


	//   ....[88]....
        /*066c*/ 	.word	0x00000b80
        /*0670*/ 	.word	0x000000ff
        /*0674*/ 	.word	0x00000160
        /*0678*/ 	.short	0x0100
        /*067a*/ 	.byte	0x08
	.zero		1


	//   ....[89]....
        /*067c*/ 	.word	0x00000b90
        /*0680*/ 	.word	0x000000ff
        /*0684*/ 	.word	0x00000300
        /*0688*/ 	.short	0x0100
        /*068a*/ 	.byte	0x08
	.zero		1


	//   ....[90]....
        /*068c*/ 	.word	0x00000ba0
        /*0690*/ 	.word	0x000000ff
        /*0694*/ 	.word	0x00000168
        /*0698*/ 	.short	0x0100
        /*069a*/ 	.byte	0x08
	.zero		1


	//   ....[91]....
        /*069c*/ 	.word	0x00000bb0
        /*06a0*/ 	.word	0x000000ff
        /*06a4*/ 	.word	0x00000308
        /*06a8*/ 	.short	0x0100
        /*06aa*/ 	.byte	0x08
	.zero		1


	//   ....[92]....
        /*06ac*/ 	.word	0x00000bc0
        /*06b0*/ 	.word	0x000000ff
        /*06b4*/ 	.word	0x00000170
        /*06b8*/ 	.short	0x0100
        /*06ba*/ 	.byte	0x08
	.zero		1


	//   ....[93]....
        /*06bc*/ 	.word	0x00000bd0
        /*06c0*/ 	.word	0x000000ff
        /*06c4*/ 	.word	0x00000310
        /*06c8*/ 	.short	0x0100
        /*06ca*/ 	.byte	0x08
	.zero		1


	//   ....[94]....
        /*06cc*/ 	.word	0x00000be0
        /*06d0*/ 	.word	0x000000ff
        /*06d4*/ 	.word	0x00000178
        /*06d8*/ 	.short	0x0100
        /*06da*/ 	.byte	0x08
	.zero		1


	//   ....[95]....
        /*06dc*/ 	.word	0x00000bf0
        /*06e0*/ 	.word	0x000000ff
        /*06e4*/ 	.word	0x00000318
        /*06e8*/ 	.short	0x0100
        /*06ea*/ 	.byte	0x08
	.zero		1


	//   ....[96]....
        /*06ec*/ 	.word	0x00000c00
        /*06f0*/ 	.word	0x000000ff
        /*06f4*/ 	.word	0x00000180
        /*06f8*/ 	.short	0x0100
        /*06fa*/ 	.byte	0x08
	.zero		1


	//   ....[97]....
        /*06fc*/ 	.word	0x00000c10
        /*0700*/ 	.word	0x000000ff
        /*0704*/ 	.word	0x00000320
        /*0708*/ 	.short	0x0100
        /*070a*/ 	.byte	0x08
	.zero		1


	//   ....[98]....
        /*070c*/ 	.word	0x00000c20
        /*0710*/ 	.word	0x000000ff
        /*0714*/ 	.word	0x00000188
        /*0718*/ 	.short	0x0100
        /*071a*/ 	.byte	0x08
	.zero		1


	//   ....[99]....
        /*071c*/ 	.word	0x00000c30
        /*0720*/ 	.word	0x000000ff
        /*0724*/ 	.word	0x00000328
        /*0728*/ 	.short	0x0100
        /*072a*/ 	.byte	0x08
	.zero		1


	//   ....[100]....
        /*072c*/ 	.word	0x00000c40
        /*0730*/ 	.word	0x000000ff
        /*0734*/ 	.word	0x00000190
        /*0738*/ 	.short	0x0100
        /*073a*/ 	.byte	0x08
	.zero		1


	//   ....[101]....
        /*073c*/ 	.word	0x00000c50
        /*0740*/ 	.word	0x000000ff
        /*0744*/ 	.word	0x00000330
        /*0748*/ 	.short	0x0100
        /*074a*/ 	.byte	0x08
	.zero		1


	//   ....[102]....
        /*074c*/ 	.word	0x00000c60
        /*0750*/ 	.word	0x000000ff
        /*0754*/ 	.word	0x00000198
        /*0758*/ 	.short	0x0100
        /*075a*/ 	.byte	0x08
	.zero		1


	//   ....[103]....
        /*075c*/ 	.word	0x00000c70
        /*0760*/ 	.word	0x000000ff
        /*0764*/ 	.word	0x00000338
        /*0768*/ 	.short	0x0100
        /*076a*/ 	.byte	0x08
	.zero		1


	//   ....[104]....
        /*076c*/ 	.word	0x00000da0
        /*0770*/ 	.word	0x000000ff
        /*0774*/ 	.word	0x00000340
        /*0778*/ 	.short	0x0100
        /*077a*/ 	.byte	0x09
	.zero		1


	//   ....[105]....
        /*077c*/ 	.word	0x00000db0
        /*0780*/ 	.word	0x000000ff
        /*0784*/ 	.word	0x00000348
        /*0788*/ 	.short	0x0100
        /*078a*/ 	.byte	0x09
	.zero		1


	//   ....[106]....
        /*078c*/ 	.word	0x00000e90
        /*0790*/ 	.word	0x000000ff
        /*0794*/ 	.word	0x00000350
        /*0798*/ 	.short	0x0100
        /*079a*/ 	.byte	0x08
	.zero		1


	//   ....[107]....
        /*079c*/ 	.word	0x00000ea0
        /*07a0*/ 	.word	0x000000ff
        /*07a4*/ 	.word	0x00000358
        /*07a8*/ 	.short	0x0100
        /*07aa*/ 	.byte	0x08
	.zero		1


	//   ....[108]....
        /*07ac*/ 	.word	0x00000fd0
        /*07b0*/ 	.word	0x000000ff
        /*07b4*/ 	.word	0x00000360
        /*07b8*/ 	.short	0x0100
        /*07ba*/ 	.byte	0x08
	.zero		1


	//   ....[109]....
        /*07bc*/ 	.word	0x00000fe0
        /*07c0*/ 	.word	0x000000ff
        /*07c4*/ 	.word	0x00000370
        /*07c8*/ 	.short	0x0100
        /*07ca*/ 	.byte	0x08
	.zero		1


	//   ....[110]....
        /*07cc*/ 	.word	0x00000ff0
        /*07d0*/ 	.word	0x000000ff
        /*07d4*/ 	.word	0x00000368
        /*07d8*/ 	.short	0x0100
        /*07da*/ 	.byte	0x08
	.zero		1


	//   ....[111]....
        /*07dc*/ 	.word	0x00001000
        /*07e0*/ 	.word	0x000000ff
        /*07e4*/ 	.word	0x00000378
        /*07e8*/ 	.short	0x0100
        /*07ea*/ 	.byte	0x08
	.zero		1


	//   ....[112]....
        /*07ec*/ 	.word	0x00001120
        /*07f0*/ 	.word	0x000000ff
        /*07f4*/ 	.word	0x00000380
        /*07f8*/ 	.short	0x0100
        /*07fa*/ 	.byte	0x09
	.zero		1


	//   ....[113]....
        /*07fc*/ 	.word	0x00001130
        /*0800*/ 	.word	0x000000ff
        /*0804*/ 	.word	0x000003a0
        /*0808*/ 	.short	0x0100
        /*080a*/ 	.byte	0x09
	.zero		1


	//   ....[114]....
        /*080c*/ 	.word	0x00001140
        /*0810*/ 	.word	0x000000ff
        /*0814*/ 	.word	0x00000388
        /*0818*/ 	.short	0x0100
        /*081a*/ 	.byte	0x09
	.zero		1


	//   ....[115]....
        /*081c*/ 	.word	0x00001150
        /*0820*/ 	.word	0x000000ff
        /*0824*/ 	.word	0x000003a8
        /*0828*/ 	.short	0x0100
        /*082a*/ 	.byte	0x09
	.zero		1


	//   ....[116]....
        /*082c*/ 	.word	0x00001160
        /*0830*/ 	.word	0x000000ff
        /*0834*/ 	.word	0x00000390
        /*0838*/ 	.short	0x0100
        /*083a*/ 	.byte	0x09
	.zero		1


	//   ....[117]....
        /*083c*/ 	.word	0x00001170
        /*0840*/ 	.word	0x000000ff
        /*0844*/ 	.word	0x000003b0
        /*0848*/ 	.short	0x0100
        /*084a*/ 	.byte	0x09
	.zero		1


	//   ....[118]....
        /*084c*/ 	.word	0x00001180
        /*0850*/ 	.word	0x000000ff
        /*0854*/ 	.word	0x00000398
        /*0858*/ 	.short	0x0100
        /*085a*/ 	.byte	0x09
	.zero		1


	//   ....[119]....
        /*085c*/ 	.word	0x00001190
        /*0860*/ 	.word	0x000000ff
        /*0864*/ 	.word	0x000003b8
        /*0868*/ 	.short	0x0100
        /*086a*/ 	.byte	0x09
	.zero		1


	//   ....[120]....
        /*086c*/ 	.word	0x00001280
        /*0870*/ 	.word	0x000000ff
        /*0874*/ 	.word	0x000003c0
        /*0878*/ 	.short	0x0100
        /*087a*/ 	.byte	0x08
	.zero		1


	//   ....[121]....
        /*087c*/ 	.word	0x00001290
        /*0880*/ 	.word	0x000000ff
        /*0884*/ 	.word	0x000003d0
        /*0888*/ 	.short	0x0100
        /*088a*/ 	.byte	0x08
	.zero		1


	//   ....[122]....
        /*088c*/ 	.word	0x000012a0
        /*0890*/ 	.word	0x000000ff
        /*0894*/ 	.word	0x000003c8
        /*0898*/ 	.short	0x0100
        /*089a*/ 	.byte	0x08
	.zero		1


	//   ....[123]....
        /*089c*/ 	.word	0x000012b0
        /*08a0*/ 	.word	0x000000ff
        /*08a4*/ 	.word	0x000003d8
        /*08a8*/ 	.short	0x0100
        /*08aa*/ 	.byte	0x08
	.zero		1


	//   ....[124]....
        /*08ac*/ 	.word	0x000013a0
        /*08b0*/ 	.word	0x000000ff
        /*08b4*/ 	.word	0x000003e0
        /*08b8*/ 	.short	0x0100
        /*08ba*/ 	.byte	0x06
	.zero		1


	//   ....[125]....
        /*08bc*/ 	.word	0x00001db0
        /*08c0*/ 	.word	0x00000002
        /*08c4*/ 	.word	0x000003d0
        /*08c8*/ 	.short	0x010a
        /*08ca*/ 	.byte	0xff
	.zero		1


	//   ....[126]....
        /*08cc*/ 	.word	0x00001de0
        /*08d0*/ 	.word	0x00000002
        /*08d4*/ 	.word	0x000003c0
        /*08d8*/ 	.short	0x0101
        /*08da*/ 	.byte	0xff
	.zero		1


	//   ....[127]....
        /*08dc*/ 	.word	0x00001eb0
        /*08e0*/ 	.word	0x000000ff
        /*08e4*/ 	.word	0x000001a0
        /*08e8*/ 	.short	0x010a
        /*08ea*/ 	.byte	0x08
	.zero		1


	//   ....[128]....
        /*08ec*/ 	.word	0x00001fb0
        /*08f0*/ 	.word	0x000000ff
        /*08f4*/ 	.word	0x000001a0
        /*08f8*/ 	.short	0x010a
        /*08fa*/ 	.byte	0x21
	.zero		1


	//   ....[129]....
        /*08fc*/ 	.word	0x00002160
        /*0900*/ 	.word	0x000000ff
        /*0904*/ 	.word	0x000001a0
        /*0908*/ 	.short	0x010a
        /*090a*/ 	.byte	0x08
	.zero		1


	//   ....[130]....
        /*090c*/ 	.word	0x00002260
        /*0910*/ 	.word	0x000000ff
        /*0914*/ 	.word	0x00000358
        /*0918*/ 	.short	0x0101
        /*091a*/ 	.byte	0x04
	.zero		1


	//   ....[131]....
        /*091c*/ 	.word	0x00002280
        /*0920*/ 	.word	0x000000ff
        /*0924*/ 	.word	0x000001a0
        /*0928*/ 	.short	0x010a
        /*092a*/ 	.byte	0x08
	.zero		1


	//   ....[132]....
        /*092c*/ 	.word	0x00002300
        /*0930*/ 	.word	0x000000ff
        /*0934*/ 	.word	0x000001a0
        /*0938*/ 	.short	0x010a
        /*093a*/ 	.byte	0x11
	.zero		1


	//   ....[133]....
        /*093c*/ 	.word	0x00002490
        /*0940*/ 	.word	0x000000ff
        /*0944*/ 	.word	0x000001a0
        /*0948*/ 	.short	0x010a
        /*094a*/ 	.byte	0x08
	.zero		1


	//   ....[134]....
        /*094c*/ 	.word	0x000025e0
        /*0950*/ 	.word	0x00000002
        /*0954*/ 	.word	0x00000360
        /*0958*/ 	.short	0x010a
        /*095a*/ 	.byte	0xff
	.zero		1


	//   ....[135]....
        /*095c*/ 	.word	0x000026a0
        /*0960*/ 	.word	0x00000002
        /*0964*/ 	.word	0x00000000
        /*0968*/ 	.short	0x0101
        /*096a*/ 	.byte	0xff
	.zero		1


	//   ....[136]....
        /*096c*/ 	.word	0x00002c00
        /*0970*/ 	.word	0x000000ff
        /*0974*/ 	.word	0x00000000
        /*0978*/ 	.short	0x010a
        /*097a*/ 	.byte	0x05
	.zero		1


	//   ....[137]....
        /*097c*/ 	.word	0x00002c90
        /*0980*/ 	.word	0x000000ff
        /*0984*/ 	.word	0x00000000
        /*0988*/ 	.short	0x010a
        /*098a*/ 	.byte	0x05
	.zero		1


	//   ....[138]....
        /*098c*/ 	.word	0x00002d20
        /*0990*/ 	.word	0x000000ff
        /*0994*/ 	.word	0x00000000
        /*0998*/ 	.short	0x010a
        /*099a*/ 	.byte	0x05
	.zero		1


	//   ....[139]....
        /*099c*/ 	.word	0x00002db0
        /*09a0*/ 	.word	0x000000ff
        /*09a4*/ 	.word	0x00000000
        /*09a8*/ 	.short	0x010a
        /*09aa*/ 	.byte	0x05
	.zero		1


	//   ....[140]....
        /*09ac*/ 	.word	0x00002e40
        /*09b0*/ 	.word	0x000000ff
        /*09b4*/ 	.word	0x00000000
        /*09b8*/ 	.short	0x010a
        /*09ba*/ 	.byte	0x05
	.zero		1


	//   ....[141]....
        /*09bc*/ 	.word	0x00002ed0
        /*09c0*/ 	.word	0x000000ff
        /*09c4*/ 	.word	0x00000000
        /*09c8*/ 	.short	0x010a
        /*09ca*/ 	.byte	0x05
	.zero		1


	//   ....[142]....
        /*09cc*/ 	.word	0x00002f60
        /*09d0*/ 	.word	0x000000ff
        /*09d4*/ 	.word	0x00000000
        /*09d8*/ 	.short	0x010a
        /*09da*/ 	.byte	0x05
	.zero		1


	//   ....[143]....
        /*09dc*/ 	.word	0x00002ff0
        /*09e0*/ 	.word	0x000000ff
        /*09e4*/ 	.word	0x00000000
        /*09e8*/ 	.short	0x010a
        /*09ea*/ 	.byte	0x05
	.zero		1


	//   ....[144]....
        /*09ec*/ 	.word	0x00003080
        /*09f0*/ 	.word	0x000000ff
        /*09f4*/ 	.word	0x00000000
        /*09f8*/ 	.short	0x010a
        /*09fa*/ 	.byte	0x05
	.zero		1


	//   ....[145]....
        /*09fc*/ 	.word	0x00003110
        /*0a00*/ 	.word	0x000000ff
        /*0a04*/ 	.word	0x00000000
        /*0a08*/ 	.short	0x010a
        /*0a0a*/ 	.byte	0x05
	.zero		1


	//   ....[146]....
        /*0a0c*/ 	.word	0x000031a0
        /*0a10*/ 	.word	0x000000ff
        /*0a14*/ 	.word	0x00000000
        /*0a18*/ 	.short	0x010a
        /*0a1a*/ 	.byte	0x05
	.zero		1


	//   ....[147]....
        /*0a1c*/ 	.word	0x00003230
        /*0a20*/ 	.word	0x000000ff
        /*0a24*/ 	.word	0x00000000
        /*0a28*/ 	.short	0x010a
        /*0a2a*/ 	.byte	0x05
	.zero		1


	//   ....[148]....
        /*0a2c*/ 	.word	0x000032c0
        /*0a30*/ 	.word	0x000000ff
        /*0a34*/ 	.word	0x00000000
        /*0a38*/ 	.short	0x010a
        /*0a3a*/ 	.byte	0x05
	.zero		1


	//   ....[149]....
        /*0a3c*/ 	.word	0x00003350
        /*0a40*/ 	.word	0x000000ff
        /*0a44*/ 	.word	0x00000000
        /*0a48*/ 	.short	0x010a
        /*0a4a*/ 	.byte	0x05
	.zero		1


	//   ....[150]....
        /*0a4c*/ 	.word	0x000033e0
        /*0a50*/ 	.word	0x000000ff
        /*0a54*/ 	.word	0x00000000
        /*0a58*/ 	.short	0x010a
        /*0a5a*/ 	.byte	0x05
	.zero		1


	//   ....[151]....
        /*0a5c*/ 	.word	0x00003470
        /*0a60*/ 	.word	0x000000ff
        /*0a64*/ 	.word	0x00000000
        /*0a68*/ 	.short	0x010a
        /*0a6a*/ 	.byte	0x05
	.zero		1


	//   ....[152]....
        /*0a6c*/ 	.word	0x00003500
        /*0a70*/ 	.word	0x000000ff
        /*0a74*/ 	.word	0x00000000
        /*0a78*/ 	.short	0x010a
        /*0a7a*/ 	.byte	0x05
	.zero		1


	//   ....[153]....
        /*0a7c*/ 	.word	0x00003590
        /*0a80*/ 	.word	0x000000ff
        /*0a84*/ 	.word	0x00000000
        /*0a88*/ 	.short	0x010a
        /*0a8a*/ 	.byte	0x05
	.zero		1


	//   ....[154]....
        /*0a8c*/ 	.word	0x00003620
        /*0a90*/ 	.word	0x000000ff
        /*0a94*/ 	.word	0x00000000
        /*0a98*/ 	.short	0x010a
        /*0a9a*/ 	.byte	0x05
	.zero		1


	//   ....[155]....
        /*0a9c*/ 	.word	0x000036b0
        /*0aa0*/ 	.word	0x000000ff
        /*0aa4*/ 	.word	0x00000000
        /*0aa8*/ 	.short	0x010a
        /*0aaa*/ 	.byte	0x05
	.zero		1


	//   ....[156]....
        /*0aac*/ 	.word	0x00003740
        /*0ab0*/ 	.word	0x000000ff
        /*0ab4*/ 	.word	0x00000000
        /*0ab8*/ 	.short	0x010a
        /*0aba*/ 	.byte	0x05
	.zero		1


	//   ....[157]....
        /*0abc*/ 	.word	0x000037d0
        /*0ac0*/ 	.word	0x000000ff
        /*0ac4*/ 	.word	0x00000000
        /*0ac8*/ 	.short	0x010a
        /*0aca*/ 	.byte	0x05
	.zero		1


	//   ....[158]....
        /*0acc*/ 	.word	0x00003860
        /*0ad0*/ 	.word	0x000000ff
        /*0ad4*/ 	.word	0x00000000
        /*0ad8*/ 	.short	0x010a
        /*0ada*/ 	.byte	0x05
	.zero		1


	//   ....[159]....
        /*0adc*/ 	.word	0x000038f0
        /*0ae0*/ 	.word	0x000000ff
        /*0ae4*/ 	.word	0x00000000
        /*0ae8*/ 	.short	0x010a
        /*0aea*/ 	.byte	0x05
	.zero		1


	//   ....[160]....
        /*0aec*/ 	.word	0x00003980
        /*0af0*/ 	.word	0x000000ff
        /*0af4*/ 	.word	0x00000000
        /*0af8*/ 	.short	0x010a
        /*0afa*/ 	.byte	0x05
	.zero		1


	//   ....[161]....
        /*0afc*/ 	.word	0x00003a10
        /*0b00*/ 	.word	0x000000ff
        /*0b04*/ 	.word	0x00000000
        /*0b08*/ 	.short	0x010a
        /*0b0a*/ 	.byte	0x05
	.zero		1


	//   ....[162]....
        /*0b0c*/ 	.word	0x00003aa0
        /*0b10*/ 	.word	0x000000ff
        /*0b14*/ 	.word	0x00000000
        /*0b18*/ 	.short	0x010a
        /*0b1a*/ 	.byte	0x05
	.zero		1


	//   ....[163]....
        /*0b1c*/ 	.word	0x00003b30
        /*0b20*/ 	.word	0x000000ff
        /*0b24*/ 	.word	0x00000000
        /*0b28*/ 	.short	0x010a
        /*0b2a*/ 	.byte	0x05
	.zero		1


	//   ....[164]....
        /*0b2c*/ 	.word	0x00003bc0
        /*0b30*/ 	.word	0x000000ff
        /*0b34*/ 	.word	0x00000000
        /*0b38*/ 	.short	0x010a
        /*0b3a*/ 	.byte	0x05
	.zero		1


	//   ....[165]....
        /*0b3c*/ 	.word	0x00003c50
        /*0b40*/ 	.word	0x000000ff
        /*0b44*/ 	.word	0x00000000
        /*0b48*/ 	.short	0x010a
        /*0b4a*/ 	.byte	0x05
	.zero		1


	//   ....[166]....
        /*0b4c*/ 	.word	0x00003ce0
        /*0b50*/ 	.word	0x000000ff
        /*0b54*/ 	.word	0x00000000
        /*0b58*/ 	.short	0x010a
        /*0b5a*/ 	.byte	0x05
	.zero		1


	//   ....[167]....
        /*0b5c*/ 	.word	0x00003d70
        /*0b60*/ 	.word	0x000000ff
        /*0b64*/ 	.word	0x00000000
        /*0b68*/ 	.short	0x010a
        /*0b6a*/ 	.byte	0x05
	.zero		1


	//   ....[168]....
        /*0b6c*/ 	.word	0x00003e00
        /*0b70*/ 	.word	0x000000ff
        /*0b74*/ 	.word	0x00000000
        /*0b78*/ 	.short	0x010a
        /*0b7a*/ 	.byte	0x05
	.zero		1


	//   ....[169]....
        /*0b7c*/ 	.word	0x00003e90
        /*0b80*/ 	.word	0x000000ff
        /*0b84*/ 	.word	0x00000000
        /*0b88*/ 	.short	0x010a
        /*0b8a*/ 	.byte	0x05
	.zero		1


	//   ....[170]....
        /*0b8c*/ 	.word	0x00003f20
        /*0b90*/ 	.word	0x000000ff
        /*0b94*/ 	.word	0x00000000
        /*0b98*/ 	.short	0x010a
        /*0b9a*/ 	.byte	0x05
	.zero		1


	//   ....[171]....
        /*0b9c*/ 	.word	0x00003fb0
        /*0ba0*/ 	.word	0x000000ff
        /*0ba4*/ 	.word	0x00000000
        /*0ba8*/ 	.short	0x010a
        /*0baa*/ 	.byte	0x05
	.zero		1


	//   ....[172]....
        /*0bac*/ 	.word	0x00004040
        /*0bb0*/ 	.word	0x000000ff
        /*0bb4*/ 	.word	0x00000000
        /*0bb8*/ 	.short	0x010a
        /*0bba*/ 	.byte	0x05
	.zero		1


	//   ....[173]....
        /*0bbc*/ 	.word	0x000040d0
        /*0bc0*/ 	.word	0x000000ff
        /*0bc4*/ 	.word	0x00000000
        /*0bc8*/ 	.short	0x010a
        /*0bca*/ 	.byte	0x05
	.zero		1


	//   ....[174]....
        /*0bcc*/ 	.word	0x00004160
        /*0bd0*/ 	.word	0x000000ff
        /*0bd4*/ 	.word	0x00000000
        /*0bd8*/ 	.short	0x010a
        /*0bda*/ 	.byte	0x05
	.zero		1


	//   ....[175]....
        /*0bdc*/ 	.word	0x000041f0
        /*0be0*/ 	.word	0x000000ff
        /*0be4*/ 	.word	0x00000000
        /*0be8*/ 	.short	0x010a
        /*0bea*/ 	.byte	0x05
	.zero		1


	//   ....[176]....
        /*0bec*/ 	.word	0x00004280
        /*0bf0*/ 	.word	0x000000ff
        /*0bf4*/ 	.word	0x00000000
        /*0bf8*/ 	.short	0x010a
        /*0bfa*/ 	.byte	0x05
	.zero		1


	//   ....[177]....
        /*0bfc*/ 	.word	0x00004310
        /*0c00*/ 	.word	0x000000ff
        /*0c04*/ 	.word	0x00000000
        /*0c08*/ 	.short	0x010a
        /*0c0a*/ 	.byte	0x05
	.zero		1


	//   ....[178]....
        /*0c0c*/ 	.word	0x000043a0
        /*0c10*/ 	.word	0x000000ff
        /*0c14*/ 	.word	0x00000000
        /*0c18*/ 	.short	0x010a
        /*0c1a*/ 	.byte	0x05
	.zero		1


	//   ....[179]....
        /*0c1c*/ 	.word	0x00004430
        /*0c20*/ 	.word	0x000000ff
        /*0c24*/ 	.word	0x00000000
        /*0c28*/ 	.short	0x010a
        /*0c2a*/ 	.byte	0x05
	.zero		1


	//   ....[180]....
        /*0c2c*/ 	.word	0x000044c0
        /*0c30*/ 	.word	0x000000ff
        /*0c34*/ 	.word	0x00000000
        /*0c38*/ 	.short	0x010a
        /*0c3a*/ 	.byte	0x05
	.zero		1


	//   ....[181]....
        /*0c3c*/ 	.word	0x00004550
        /*0c40*/ 	.word	0x000000ff
        /*0c44*/ 	.word	0x00000000
        /*0c48*/ 	.short	0x010a
        /*0c4a*/ 	.byte	0x05
	.zero		1


	//   ....[182]....
        /*0c4c*/ 	.word	0x000045e0
        /*0c50*/ 	.word	0x000000ff
        /*0c54*/ 	.word	0x00000000
        /*0c58*/ 	.short	0x010a
        /*0c5a*/ 	.byte	0x05
	.zero		1


	//   ....[183]....
        /*0c5c*/ 	.word	0x00004670
        /*0c60*/ 	.word	0x000000ff
        /*0c64*/ 	.word	0x00000000
        /*0c68*/ 	.short	0x010a
        /*0c6a*/ 	.byte	0x05
	.zero		1


	//   ....[184]....
        /*0c6c*/ 	.word	0x00004700
        /*0c70*/ 	.word	0x000000ff
        /*0c74*/ 	.word	0x00000000
        /*0c78*/ 	.short	0x010a
        /*0c7a*/ 	.byte	0x05
	.zero		1


	//   ....[185]....
        /*0c7c*/ 	.word	0x00004790
        /*0c80*/ 	.word	0x000000ff
        /*0c84*/ 	.word	0x00000000
        /*0c88*/ 	.short	0x010a
        /*0c8a*/ 	.byte	0x05
	.zero		1


	//   ....[186]....
        /*0c8c*/ 	.word	0x00004820
        /*0c90*/ 	.word	0x000000ff
        /*0c94*/ 	.word	0x00000000
        /*0c98*/ 	.short	0x010a
        /*0c9a*/ 	.byte	0x05
	.zero		1


	//   ....[187]....
        /*0c9c*/ 	.word	0x000048c0
        /*0ca0*/ 	.word	0x00000000
        /*0ca4*/ 	.word	0x00000000
        /*0ca8*/ 	.short	0x010a
        /*0caa*/ 	.byte	0xff
	.zero		1


	//   ....[188]....
        /*0cac*/ 	.word	0x000049e0
        /*0cb0*/ 	.word	0x00000000
        /*0cb4*/ 	.word	0x000003c0
        /*0cb8*/ 	.short	0x010a
        /*0cba*/ 	.byte	0xff
	.zero		1


	//   ....[189]....
        /*0cbc*/ 	.word	0x00004a50
        /*0cc0*/ 	.word	0x00000000
        /*0cc4*/ 	.word	0x00000000
        /*0cc8*/ 	.short	0x0101
        /*0cca*/ 	.byte	0xff
	.zero		1


	//   ....[190]....
        /*0ccc*/ 	.word	0x00004a70
        /*0cd0*/ 	.word	0x000000ff
        /*0cd4*/ 	.word	0x00000370
        /*0cd8*/ 	.short	0x010a
        /*0cda*/ 	.byte	0x05
	.zero		1


	//   ....[191]....
        /*0cdc*/ 	.word	0x00004b90
        /*0ce0*/ 	.word	0x00000000
        /*0ce4*/ 	.word	0x00000360
        /*0ce8*/ 	.short	0x010a
        /*0cea*/ 	.byte	0xff
	.zero		1


	//   ....[192]....
        /*0cec*/ 	.word	0x00004c90
        /*0cf0*/ 	.word	0x00000000
        /*0cf4*/ 	.word	0x00000000
        /*0cf8*/ 	.short	0x0101
        /*0cfa*/ 	.byte	0xff
	.zero		1


	//   ....[193]....
        /*0cfc*/ 	.word	0x00004d20
        /*0d00*/ 	.word	0x000000ff
        /*0d04*/ 	.word	0x00000370
        /*0d08*/ 	.short	0x0106
        /*0d0a*/ 	.byte	0x05
	.zero		1


	//   ....[194]....
        /*0d0c*/ 	.word	0x00004d40
        /*0d10*/ 	.word	0x000000ff
        /*0d14*/ 	.word	0x00000370
        /*0d18*/ 	.short	0x010a
        /*0d1a*/ 	.byte	0x05
	.zero		1


	//   ....[195]....
        /*0d1c*/ 	.word	0x00004dd0
        /*0d20*/ 	.word	0x000000ff
        /*0d24*/ 	.word	0x00000370
        /*0d28*/ 	.short	0x0106
        /*0d2a*/ 	.byte	0x04
	.zero		1


	//   ....[196]....
        /*0d2c*/ 	.word	0x00004e10
        /*0d30*/ 	.word	0x00000000
        /*0d34*/ 	.word	0x00000370
        /*0d38*/ 	.short	0x010a
        /*0d3a*/ 	.byte	0xff
	.zero		1


	//   ....[197]....
        /*0d3c*/ 	.word	0x00005050
        /*0d40*/ 	.word	0x000000ff
        /*0d44*/ 	.word	0x00000008
        /*0d48*/ 	.short	0x010a
        /*0d4a*/ 	.byte	0x06
	.zero		1


	//   ....[198]....
        /*0d4c*/ 	.word	0x00005070
        /*0d50*/ 	.word	0x000000ff
        /*0d54*/ 	.word	0x00000008
        /*0d58*/ 	.short	0x010a
        /*0d5a*/ 	.byte	0x06
	.zero		1


	//   ....[199]....
        /*0d5c*/ 	.word	0x00005200
        /*0d60*/ 	.word	0x000000ff
        /*0d64*/ 	.word	0x00000008
        /*0d68*/ 	.short	0x010a
        /*0d6a*/ 	.byte	0x06
	.zero		1


	//   ....[200]....
        /*0d6c*/ 	.word	0x00005220
        /*0d70*/ 	.word	0x000000ff
        /*0d74*/ 	.word	0x00000008
        /*0d78*/ 	.short	0x010a
        /*0d7a*/ 	.byte	0x06
	.zero		1


	//   ....[201]....
        /*0d7c*/ 	.word	0x000052e0
        /*0d80*/ 	.word	0x000000ff
        /*0d84*/ 	.word	0x00000000
        /*0d88*/ 	.short	0x0101
        /*0d8a*/ 	.byte	0x07
	.zero		1


	//   ....[202]....
        /*0d8c*/ 	.word	0x000055c0
        /*0d90*/ 	.word	0x00000000
        /*0d94*/ 	.word	0x00000360
        /*0d98*/ 	.short	0x010a
        /*0d9a*/ 	.byte	0xff
	.zero		1


	//   ....[203]....
        /*0d9c*/ 	.word	0x00005680
        /*0da0*/ 	.word	0x00000000
        /*0da4*/ 	.word	0x00000000
        /*0da8*/ 	.short	0x0101
        /*0daa*/ 	.byte	0xff
	.zero		1


	//   ....[204]....
        /*0dac*/ 	.word	0x00005730
        /*0db0*/ 	.word	0x000000ff
        /*0db4*/ 	.word	0x00000000
        /*0db8*/ 	.short	0x010a
        /*0dba*/ 	.byte	0x06
	.zero		1


	//   ....[205]....
        /*0dbc*/ 	.word	0x00005740
        /*0dc0*/ 	.word	0x000000ff
        /*0dc4*/ 	.word	0x000003a0
        /*0dc8*/ 	.short	0x010a
        /*0dca*/ 	.byte	0x0b
	.zero		1


	//   ....[206]....
        /*0dcc*/ 	.word	0x00005800
        /*0dd0*/ 	.word	0x000000ff
        /*0dd4*/ 	.word	0x00000000
        /*0dd8*/ 	.short	0x010a
        /*0dda*/ 	.byte	0x09
	.zero		1


	//   ....[207]....
        /*0ddc*/ 	.word	0x00005940
        /*0de0*/ 	.word	0x000000ff
        /*0de4*/ 	.word	0x00000000
        /*0de8*/ 	.short	0x010a
        /*0dea*/ 	.byte	0x06
	.zero		1


	//   ....[208]....
        /*0dec*/ 	.word	0x00005b40
        /*0df0*/ 	.word	0x000000ff
        /*0df4*/ 	.word	0x00000000
        /*0df8*/ 	.short	0x010a
        /*0dfa*/ 	.byte	0x07
	.zero		1


	//   ....[209]....
        /*0dfc*/ 	.word	0x00005bd0
        /*0e00*/ 	.word	0x000000ff
        /*0e04*/ 	.word	0x00000000
        /*0e08*/ 	.short	0x010a
        /*0e0a*/ 	.byte	0x07
	.zero		1


	//   ....[210]....
        /*0e0c*/ 	.word	0x00005c60
        /*0e10*/ 	.word	0x000000ff
        /*0e14*/ 	.word	0x00000000
        /*0e18*/ 	.short	0x010a
        /*0e1a*/ 	.byte	0x07
	.zero		1


	//   ....[211]....
        /*0e1c*/ 	.word	0x00005d00
        /*0e20*/ 	.word	0x00000000
        /*0e24*/ 	.word	0x00000000
        /*0e28*/ 	.short	0x010a
        /*0e2a*/ 	.byte	0xff
	.zero		1


	//   ....[212]....
        /*0e2c*/ 	.word	0x00005d40
        /*0e30*/ 	.word	0x00000000
        /*0e34*/ 	.word	0x00000000
        /*0e38*/ 	.short	0x010a
        /*0e3a*/ 	.byte	0xff
	.zero		1


	//   ....[213]....
        /*0e3c*/ 	.word	0x00005db0
        /*0e40*/ 	.word	0x000000ff
        /*0e44*/ 	.word	0x00000000
        /*0e48*/ 	.short	0x0101
        /*0e4a*/ 	.byte	0x05
	.zero		1


	//   ....[214]....
        /*0e4c*/ 	.word	0x00005df0
        /*0e50*/ 	.word	0x000000ff
        /*0e54*/ 	.word	0x000003e0
        /*0e58*/ 	.short	0x010a
        /*0e5a*/ 	.byte	0x08
	.zero		1


	//   ....[215]....
        /*0e5c*/ 	.word	0x00005e40
        /*0e60*/ 	.word	0x000000ff
        /*0e64*/ 	.word	0x00000000
        /*0e68*/ 	.short	0x0101
        /*0e6a*/ 	.byte	0x05
	.zero		1


	//   ....[216]....
        /*0e6c*/ 	.word	0x00006260
        /*0e70*/ 	.word	0x00000000
        /*0e74*/ 	.word	0x00000360
        /*0e78*/ 	.short	0x010a
        /*0e7a*/ 	.byte	0xff
	.zero		1


	//   ....[217]....
        /*0e7c*/ 	.word	0x00006350
        /*0e80*/ 	.word	0x00000000
        /*0e84*/ 	.word	0x00000000
        /*0e88*/ 	.short	0x0101
        /*0e8a*/ 	.byte	0xff
	.zero		1


	//   ....[218]....
        /*0e8c*/ 	.word	0x00006670
        /*0e90*/ 	.word	0x000000ff
        /*0e94*/ 	.word	0x00000358
        /*0e98*/ 	.short	0x010a
        /*0e9a*/ 	.byte	0x06
	.zero		1


	//   ....[219]....
        /*0e9c*/ 	.word	0x000067f0
        /*0ea0*/ 	.word	0x000000ff
        /*0ea4*/ 	.word	0x00000348
        /*0ea8*/ 	.short	0x010a
        /*0eaa*/ 	.byte	0x06
	.zero		1


	//   ....[220]....
        /*0eac*/ 	.word	0x00006b20
        /*0eb0*/ 	.word	0x000000ff
        /*0eb4*/ 	.word	0x00000340
        /*0eb8*/ 	.short	0x010b
        /*0eba*/ 	.byte	0x06
	.zero		1


	//   ....[221]....
        /*0ebc*/ 	.word	0x00006b40
        /*0ec0*/ 	.word	0x000000ff
        /*0ec4*/ 	.word	0x00000000
        /*0ec8*/ 	.short	0x0101
        /*0eca*/ 	.byte	0x2a
	.zero		1


	//   ....[222]....
        /*0ecc*/ 	.word	0x00006b80
        /*0ed0*/ 	.word	0x00000000
        /*0ed4*/ 	.word	0x00000348
        /*0ed8*/ 	.short	0x010a
        /*0eda*/ 	.byte	0xff
	.zero		1


	//   ....[223]....
        /*0edc*/ 	.word	0x00006de0
        /*0ee0*/ 	.word	0x00000000
        /*0ee4*/ 	.word	0x00000360
        /*0ee8*/ 	.short	0x010a
        /*0eea*/ 	.byte	0xff
	.zero		1


	//   ....[224]....
        /*0eec*/ 	.word	0x00006ed0
        /*0ef0*/ 	.word	0x00000000
        /*0ef4*/ 	.word	0x00000000
        /*0ef8*/ 	.short	0x0101
        /*0efa*/ 	.byte	0xff
	.zero		1


	//   ....[225]....
        /*0efc*/ 	.word	0x00007560
        /*0f00*/ 	.word	0x000000ff
        /*0f04*/ 	.word	0x00000340
        /*0f08*/ 	.short	0x010a
        /*0f0a*/ 	.byte	0x2b
	.zero		1


	//   ....[226]....
        /*0f0c*/ 	.word	0x00007590
        /*0f10*/ 	.word	0x00000043
        /*0f14*/ 	.word	0x00000380
        /*0f18*/ 	.short	0x010a
        /*0f1a*/ 	.byte	0xff
	.zero		1


	//   ....[227]....
        /*0f1c*/ 	.word	0x000076b0
        /*0f20*/ 	.word	0x000000ff
        /*0f24*/ 	.word	0x00000340
        /*0f28*/ 	.short	0x010a
        /*0f2a*/ 	.byte	0x2b
	.zero		1


	//   ....[228]....
        /*0f2c*/ 	.word	0x00007840
        /*0f30*/ 	.word	0x000000ff
        /*0f34*/ 	.word	0x00000000
        /*0f38*/ 	.short	0x0101
        /*0f3a*/ 	.byte	0x04
	.zero		1


	//   ....[229]....
        /*0f3c*/ 	.word	0x00007890
        /*0f40*/ 	.word	0x00000043
        /*0f44*/ 	.word	0x00000380
        /*0f48*/ 	.short	0x010a
        /*0f4a*/ 	.byte	0xff
	.zero		1


	//   ....[230]....
        /*0f4c*/ 	.word	0x00007b30
        /*0f50*/ 	.word	0x00000043
        /*0f54*/ 	.word	0x00000000
        /*0f58*/ 	.short	0x0101
        /*0f5a*/ 	.byte	0xff
	.zero		1


	//   ....[231]....
        /*0f5c*/ 	.word	0x000080a0
        /*0f60*/ 	.word	0x00000002
        /*0f64*/ 	.word	0x000003d0
        /*0f68*/ 	.short	0x010a
        /*0f6a*/ 	.byte	0xff
	.zero		1


	//   ....[232]....
        /*0f6c*/ 	.word	0x00008100
        /*0f70*/ 	.word	0x00000002
        /*0f74*/ 	.word	0x000001a0
        /*0f78*/ 	.short	0x010a
        /*0f7a*/ 	.byte	0xff
	.zero		1


	//   ....[233]....
        /*0f7c*/ 	.word	0x00008160
        /*0f80*/ 	.word	0x00000002
        /*0f84*/ 	.word	0x000001a0
        /*0f88*/ 	.short	0x010a
        /*0f8a*/ 	.byte	0xff
	.zero		1


	//   ....[234]....
        /*0f8c*/ 	.word	0x000081b0
        /*0f90*/ 	.word	0x00000002
        /*0f94*/ 	.word	0x00000360
        /*0f98*/ 	.short	0x010a
        /*0f9a*/ 	.byte	0xff
	.zero		1


	//   ....[235]....
        /*0f9c*/ 	.word	0x00008210
        /*0fa0*/ 	.word	0x00000000
        /*0fa4*/ 	.word	0x00000000
        /*0fa8*/ 	.short	0x010a
        /*0faa*/ 	.byte	0xff
	.zero		1


	//   ....[236]....
        /*0fac*/ 	.word	0x00008270
        /*0fb0*/ 	.word	0x00000000
        /*0fb4*/ 	.word	0x00000000
        /*0fb8*/ 	.short	0x010a
        /*0fba*/ 	.byte	0xff
	.zero		1


	//   ....[237]....
        /*0fbc*/ 	.word	0x000082d0
        /*0fc0*/ 	.word	0x00000000
        /*0fc4*/ 	.word	0x00000000
        /*0fc8*/ 	.short	0x010a
        /*0fca*/ 	.byte	0xff
	.zero		1


	//   ....[238]....
        /*0fcc*/ 	.word	0x00008330
        /*0fd0*/ 	.word	0x00000000
        /*0fd4*/ 	.word	0x00000000
        /*0fd8*/ 	.short	0x010a
        /*0fda*/ 	.byte	0xff
	.zero		1


	//   ....[239]....
        /*0fdc*/ 	.word	0x00008390
        /*0fe0*/ 	.word	0x00000000
        /*0fe4*/ 	.word	0x00000000
        /*0fe8*/ 	.short	0x010a
        /*0fea*/ 	.byte	0xff
	.zero		1


	//   ....[240]....
        /*0fec*/ 	.word	0x000083f0
        /*0ff0*/ 	.word	0x00000000
        /*0ff4*/ 	.word	0x00000000
        /*0ff8*/ 	.short	0x010a
        /*0ffa*/ 	.byte	0xff
	.zero		1


	//   ....[241]....
        /*0ffc*/ 	.word	0x00008450
        /*1000*/ 	.word	0x00000000
        /*1004*/ 	.word	0x00000000
        /*1008*/ 	.short	0x010a
        /*100a*/ 	.byte	0xff
	.zero		1


	//   ....[242]....
        /*100c*/ 	.word	0x000084b0
        /*1010*/ 	.word	0x00000000
        /*1014*/ 	.word	0x00000000
        /*1018*/ 	.short	0x010a
        /*101a*/ 	.byte	0xff
	.zero		1


	//   ....[243]....
        /*101c*/ 	.word	0x00008510
        /*1020*/ 	.word	0x00000000
        /*1024*/ 	.word	0x00000000
        /*1028*/ 	.short	0x010a
        /*102a*/ 	.byte	0xff
	.zero		1


	//   ....[244]....
        /*102c*/ 	.word	0x00008570
        /*1030*/ 	.word	0x00000000
        /*1034*/ 	.word	0x00000000
        /*1038*/ 	.short	0x010a
        /*103a*/ 	.byte	0xff
	.zero		1


	//   ....[245]....
        /*103c*/ 	.word	0x000085d0
        /*1040*/ 	.word	0x00000000
        /*1044*/ 	.word	0x00000000
        /*1048*/ 	.short	0x010a
        /*104a*/ 	.byte	0xff
	.zero		1


	//   ....[246]....
        /*104c*/ 	.word	0x00008630
        /*1050*/ 	.word	0x00000000
        /*1054*/ 	.word	0x00000000
        /*1058*/ 	.short	0x010a
        /*105a*/ 	.byte	0xff
	.zero		1


	//   ....[247]....
        /*105c*/ 	.word	0x00008690
        /*1060*/ 	.word	0x00000000
        /*1064*/ 	.word	0x00000000
        /*1068*/ 	.short	0x010a
        /*106a*/ 	.byte	0xff
	.zero		1


	//   ....[248]....
        /*106c*/ 	.word	0x000086f0
        /*1070*/ 	.word	0x00000000
        /*1074*/ 	.word	0x00000000
        /*1078*/ 	.short	0x010a
        /*107a*/ 	.byte	0xff
	.zero		1


	//   ....[249]....
        /*107c*/ 	.word	0x00008750
        /*1080*/ 	.word	0x00000000
        /*1084*/ 	.word	0x00000000
        /*1088*/ 	.short	0x010a
        /*108a*/ 	.byte	0xff
	.zero		1


	//   ....[250]....
        /*108c*/ 	.word	0x000087b0
        /*1090*/ 	.word	0x00000000
        /*1094*/ 	.word	0x00000000
        /*1098*/ 	.short	0x010a
        /*109a*/ 	.byte	0xff
	.zero		1


	//   ....[251]....
        /*109c*/ 	.word	0x00008810
        /*10a0*/ 	.word	0x00000000
        /*10a4*/ 	.word	0x00000000
        /*10a8*/ 	.short	0x010a
        /*10aa*/ 	.byte	0xff
	.zero		1


	//   ....[252]....
        /*10ac*/ 	.word	0x00008870
        /*10b0*/ 	.word	0x00000000
        /*10b4*/ 	.word	0x00000000
        /*10b8*/ 	.short	0x010a
        /*10ba*/ 	.byte	0xff
	.zero		1


	//   ....[253]....
        /*10bc*/ 	.word	0x000088d0
        /*10c0*/ 	.word	0x00000000
        /*10c4*/ 	.word	0x00000000
        /*10c8*/ 	.short	0x010a
        /*10ca*/ 	.byte	0xff
	.zero		1


	//   ....[254]....
        /*10cc*/ 	.word	0x00008930
        /*10d0*/ 	.word	0x00000000
        /*10d4*/ 	.word	0x00000000
        /*10d8*/ 	.short	0x010a
        /*10da*/ 	.byte	0xff
	.zero		1


	//   ....[255]....
        /*10dc*/ 	.word	0x00008990
        /*10e0*/ 	.word	0x00000000
        /*10e4*/ 	.word	0x00000000
        /*10e8*/ 	.short	0x010a
        /*10ea*/ 	.byte	0xff
	.zero		1


	//   ....[0]....
        /*10ec*/ 	.word	0x000089f0
        /*10f0*/ 	.word	0x00000000
        /*10f4*/ 	.word	0x00000000
        /*10f8*/ 	.short	0x010a
        /*10fa*/ 	.byte	0xff
	.zero		1


	//   ....[1]....
        /*10fc*/ 	.word	0x00008a50
        /*1100*/ 	.word	0x00000000
        /*1104*/ 	.word	0x00000000
        /*1108*/ 	.short	0x010a
        /*110a*/ 	.byte	0xff
	.zero		1


	//   ....[2]....
        /*110c*/ 	.word	0x00008ab0
        /*1110*/ 	.word	0x00000000
        /*1114*/ 	.word	0x00000000
        /*1118*/ 	.short	0x010a
        /*111a*/ 	.byte	0xff
	.zero		1


	//   ....[3]....
        /*111c*/ 	.word	0x00008b10
        /*1120*/ 	.word	0x00000000
        /*1124*/ 	.word	0x00000000
        /*1128*/ 	.short	0x010a
        /*112a*/ 	.byte	0xff
	.zero		1


	//   ....[4]....
        /*112c*/ 	.word	0x00008b70
        /*1130*/ 	.word	0x00000000
        /*1134*/ 	.word	0x00000000
        /*1138*/ 	.short	0x010a
        /*113a*/ 	.byte	0xff
	.zero		1


	//   ....[5]....
        /*113c*/ 	.word	0x00008bd0
        /*1140*/ 	.word	0x00000000
        /*1144*/ 	.word	0x00000000
        /*1148*/ 	.short	0x010a
        /*114a*/ 	.byte	0xff
	.zero		1


	//   ....[6]....
        /*114c*/ 	.word	0x00008c30
        /*1150*/ 	.word	0x00000000
        /*1154*/ 	.word	0x00000000
        /*1158*/ 	.short	0x010a
        /*115a*/ 	.byte	0xff
	.zero		1


	//   ....[7]....
        /*115c*/ 	.word	0x00008c90
        /*1160*/ 	.word	0x00000000
        /*1164*/ 	.word	0x00000000
        /*1168*/ 	.short	0x010a
        /*116a*/ 	.byte	0xff
	.zero		1


	//   ....[8]....
        /*116c*/ 	.word	0x00008cf0
        /*1170*/ 	.word	0x00000000
        /*1174*/ 	.word	0x00000000
        /*1178*/ 	.short	0x010a
        /*117a*/ 	.byte	0xff
	.zero		1


	//   ....[9]....
        /*117c*/ 	.word	0x00008d50
        /*1180*/ 	.word	0x00000000
        /*1184*/ 	.word	0x00000000
        /*1188*/ 	.short	0x010a
        /*118a*/ 	.byte	0xff
	.zero		1


	//   ....[10]....
        /*118c*/ 	.word	0x00008db0
        /*1190*/ 	.word	0x00000000
        /*1194*/ 	.word	0x00000000
        /*1198*/ 	.short	0x010a
        /*119a*/ 	.byte	0xff
	.zero		1


	//   ....[11]....
        /*119c*/ 	.word	0x00008e10
        /*11a0*/ 	.word	0x00000000
        /*11a4*/ 	.word	0x00000000
        /*11a8*/ 	.short	0x010a
        /*11aa*/ 	.byte	0xff
	.zero		1


	//   ....[12]....
        /*11ac*/ 	.word	0x00008e70
        /*11b0*/ 	.word	0x00000000
        /*11b4*/ 	.word	0x00000000
        /*11b8*/ 	.short	0x010a
        /*11ba*/ 	.byte	0xff
	.zero		1


	//   ....[13]....
        /*11bc*/ 	.word	0x00008ed0
        /*11c0*/ 	.word	0x00000000
        /*11c4*/ 	.word	0x00000000
        /*11c8*/ 	.short	0x010a
        /*11ca*/ 	.byte	0xff
	.zero		1


	//   ....[14]....
        /*11cc*/ 	.word	0x00008f30
        /*11d0*/ 	.word	0x00000000
        /*11d4*/ 	.word	0x00000000
        /*11d8*/ 	.short	0x010a
        /*11da*/ 	.byte	0xff
	.zero		1


	//   ....[15]....
        /*11dc*/ 	.word	0x00008f90
        /*11e0*/ 	.word	0x00000000
        /*11e4*/ 	.word	0x00000000
        /*11e8*/ 	.short	0x010a
        /*11ea*/ 	.byte	0xff
	.zero		1


	//   ....[16]....
        /*11ec*/ 	.word	0x00008ff0
        /*11f0*/ 	.word	0x00000000
        /*11f4*/ 	.word	0x00000000
        /*11f8*/ 	.short	0x010a
        /*11fa*/ 	.byte	0xff
	.zero		1


	//   ....[17]....
        /*11fc*/ 	.word	0x00009050
        /*1200*/ 	.word	0x00000000
        /*1204*/ 	.word	0x00000000
        /*1208*/ 	.short	0x010a
        /*120a*/ 	.byte	0xff
	.zero		1


	//   ....[18]....
        /*120c*/ 	.word	0x000090b0
        /*1210*/ 	.word	0x00000000
        /*1214*/ 	.word	0x00000000
        /*1218*/ 	.short	0x010a
        /*121a*/ 	.byte	0xff
	.zero		1


	//   ....[19]....
        /*121c*/ 	.word	0x00009110
        /*1220*/ 	.word	0x00000000
        /*1224*/ 	.word	0x00000000
        /*1228*/ 	.short	0x010a
        /*122a*/ 	.byte	0xff
	.zero		1


	//   ....[20]....
        /*122c*/ 	.word	0x00009170
        /*1230*/ 	.word	0x00000000
        /*1234*/ 	.word	0x00000000
        /*1238*/ 	.short	0x010a
        /*123a*/ 	.byte	0xff
	.zero		1


	//   ....[21]....
        /*123c*/ 	.word	0x000091d0
        /*1240*/ 	.word	0x00000000
        /*1244*/ 	.word	0x00000000
        /*1248*/ 	.short	0x010a
        /*124a*/ 	.byte	0xff
	.zero		1


	//   ....[22]....
        /*124c*/ 	.word	0x00009230
        /*1250*/ 	.word	0x00000000
        /*1254*/ 	.word	0x00000000
        /*1258*/ 	.short	0x010a
        /*125a*/ 	.byte	0xff
	.zero		1


	//   ....[23]....
        /*125c*/ 	.word	0x00009290
        /*1260*/ 	.word	0x00000000
        /*1264*/ 	.word	0x00000000
        /*1268*/ 	.short	0x010a
        /*126a*/ 	.byte	0xff
	.zero		1


	//   ....[24]....
        /*126c*/ 	.word	0x000092f0
        /*1270*/ 	.word	0x00000000
        /*1274*/ 	.word	0x00000000
        /*1278*/ 	.short	0x010a
        /*127a*/ 	.byte	0xff
	.zero		1


	//   ....[25]....
        /*127c*/ 	.word	0x00009350
        /*1280*/ 	.word	0x00000000
        /*1284*/ 	.word	0x00000000
        /*1288*/ 	.short	0x010a
        /*128a*/ 	.byte	0xff
	.zero		1


	//   ....[26]....
        /*128c*/ 	.word	0x000093b0
        /*1290*/ 	.word	0x00000000
        /*1294*/ 	.word	0x00000000
        /*1298*/ 	.short	0x010a
        /*129a*/ 	.byte	0xff
	.zero		1


	//   ....[27]....
        /*129c*/ 	.word	0x00009410
        /*12a0*/ 	.word	0x00000000
        /*12a4*/ 	.word	0x00000000
        /*12a8*/ 	.short	0x010a
        /*12aa*/ 	.byte	0xff
	.zero		1


	//   ....[28]....
        /*12ac*/ 	.word	0x00009470
        /*12b0*/ 	.word	0x00000000
        /*12b4*/ 	.word	0x00000000
        /*12b8*/ 	.short	0x010a
        /*12ba*/ 	.byte	0xff
	.zero		1


	//   ....[29]....
        /*12bc*/ 	.word	0x000094d0
        /*12c0*/ 	.word	0x00000000
        /*12c4*/ 	.word	0x00000000
        /*12c8*/ 	.short	0x010a
        /*12ca*/ 	.byte	0xff
	.zero		1


	//   ....[30]....
        /*12cc*/ 	.word	0x00009520
        /*12d0*/ 	.word	0x00000000
        /*12d4*/ 	.word	0x000003c0
        /*12d8*/ 	.short	0x010a
        /*12da*/ 	.byte	0xff
	.zero		1


	//   ....[31]....
        /*12dc*/ 	.word	0x00009580
        /*12e0*/ 	.word	0x00000000
        /*12e4*/ 	.word	0x00000370
        /*12e8*/ 	.short	0x010a
        /*12ea*/ 	.byte	0xff
	.zero		1


	//   ....[32]....
        /*12ec*/ 	.word	0x000095d0
        /*12f0*/ 	.word	0x00000000
        /*12f4*/ 	.word	0x00000360
        /*12f8*/ 	.short	0x010a
        /*12fa*/ 	.byte	0xff
	.zero		1


	//   ....[33]....
        /*12fc*/ 	.word	0x00009630
        /*1300*/ 	.word	0x00000000
        /*1304*/ 	.word	0x00000370
        /*1308*/ 	.short	0x010a
        /*130a*/ 	.byte	0xff
	.zero		1


	//   ....[34]....
        /*130c*/ 	.word	0x00009690
        /*1310*/ 	.word	0x00000004
        /*1314*/ 	.word	0x00000008
        /*1318*/ 	.short	0x010a
        /*131a*/ 	.byte	0xff
	.zero		1


	//   ....[35]....
        /*131c*/ 	.word	0x00009770
        /*1320*/ 	.word	0x00000002
        /*1324*/ 	.word	0x00000008
        /*1328*/ 	.short	0x010a
        /*132a*/ 	.byte	0xff
	.zero		1


	//   ....[36]....
        /*132c*/ 	.word	0x000097c0
        /*1330*/ 	.word	0x00000000
        /*1334*/ 	.word	0x00000360
        /*1338*/ 	.short	0x010a
        /*133a*/ 	.byte	0xff
	.zero		1


	//   ....[37]....
        /*133c*/ 	.word	0x00009820
        /*1340*/ 	.word	0x00000000
        /*1344*/ 	.word	0x000003a0
        /*1348*/ 	.short	0x010a
        /*134a*/ 	.byte	0xff
	.zero		1


	//   ....[38]....
        /*134c*/ 	.word	0x00009880
        /*1350*/ 	.word	0x00000000
        /*1354*/ 	.word	0x00000000
        /*1358*/ 	.short	0x010a
        /*135a*/ 	.byte	0xff
	.zero		1


	//   ....[39]....
        /*135c*/ 	.word	0x000098e0
        /*1360*/ 	.word	0x00000000
        /*1364*/ 	.word	0x00000000
        /*1368*/ 	.short	0x010a
        /*136a*/ 	.byte	0xff
	.zero		1


	//   ....[40]....
        /*136c*/ 	.word	0x00009940
        /*1370*/ 	.word	0x00000000
        /*1374*/ 	.word	0x00000000
        /*1378*/ 	.short	0x010a
        /*137a*/ 	.byte	0xff
	.zero		1


	//   ....[41]....
        /*137c*/ 	.word	0x000099a0
        /*1380*/ 	.word	0x00000000
        /*1384*/ 	.word	0x00000000
        /*1388*/ 	.short	0x010a
        /*138a*/ 	.byte	0xff
	.zero		1


	//   ....[42]....
        /*138c*/ 	.word	0x00009a00
        /*1390*/ 	.word	0x00000000
        /*1394*/ 	.word	0x000003e0
        /*1398*/ 	.short	0x010a
        /*139a*/ 	.byte	0xff
	.zero		1


	//   ....[43]....
        /*139c*/ 	.word	0x00009a50
        /*13a0*/ 	.word	0x00000000
        /*13a4*/ 	.word	0x00000360
        /*13a8*/ 	.short	0x010a
        /*13aa*/ 	.byte	0xff
	.zero		1


	//   ....[44]....
        /*13ac*/ 	.word	0x00009ab0
        /*13b0*/ 	.word	0x00000000
        /*13b4*/ 	.word	0x00000358
        /*13b8*/ 	.short	0x010a
        /*13ba*/ 	.byte	0xff
	.zero		1


	//   ....[45]....
        /*13bc*/ 	.word	0x00009b10
        /*13c0*/ 	.word	0x00000000
        /*13c4*/ 	.word	0x00000348
        /*13c8*/ 	.short	0x010a
        /*13ca*/ 	.byte	0xff
	.zero		1


	//   ....[46]....
        /*13cc*/ 	.word	0x00009b60
        /*13d0*/ 	.word	0x00000000
        /*13d4*/ 	.word	0x00000360
        /*13d8*/ 	.short	0x010a
        /*13da*/ 	.byte	0xff
	.zero		1


	//   ....[47]....
        /*13dc*/ 	.word	0x00009bc0
        /*13e0*/ 	.word	0x00000000
        /*13e4*/ 	.word	0x00000340
        /*13e8*/ 	.short	0x010a
        /*13ea*/ 	.byte	0xff
	.zero		1


	//   ....[48]....
        /*13ec*/ 	.word	0x00009c10
        /*13f0*/ 	.word	0x00000043
        /*13f4*/ 	.word	0x00000380
        /*13f8*/ 	.short	0x010a
        /*13fa*/ 	.byte	0xff
	.zero		1


	//----- nvinfo : EIATTR_NUM_MBARRIERS
	.align		4
.L_44:
        /*13fc*/ 	.byte	0x03, 0x38
        /*13fe*/ 	.short	0x007d


	//----- nvinfo : EIATTR_EXIT_INSTR_OFFSETS
	.align		4
        /*1400*/ 	.byte	0x04, 0x1c
        /*1402*/ 	.short	(.L_46 - .L_45)


	//   ....[0]....
.L_45:
        /*1404*/ 	.word	0x000048f0


	//   ....[1]....
        /*1408*/ 	.word	0x00004de0


	//   ....[2]....
        /*140c*/ 	.word	0x00004e40


	//   ....[3]....
        /*1410*/ 	.word	0x00006070


	//   ....[4]....
        /*1414*/ 	.word	0x00006bb0


	//   ....[5]....
        /*1418*/ 	.word	0x00006bf0


	//   ....[6]....
        /*141c*/ 	.word	0x00008090


	//----- nvinfo : EIATTR_MAX_THREADS
	.align		4
.L_46:
        /*1420*/ 	.byte	0x04, 0x05
        /*1422*/ 	.short	(.L_48 - .L_47)
.L_47:
        /*1424*/ 	.word	0x00000100
        /*1428*/ 	.word	0x00000001
        /*142c*/ 	.word	0x00000001


	//----- nvinfo : EIATTR_CRS_STACK_SIZE
	.align		4
.L_48:
        /*1430*/ 	.byte	0x04, 0x1e
        /*1432*/ 	.short	(.L_50 - .L_49)
.L_49:
        /*1434*/ 	.word	0x00000000


	//----- nvinfo : EIATTR_CBANK_PARAM_SIZE
	.align		4
.L_50:
        /*1438*/ 	.byte	0x03, 0x19
        /*143a*/ 	.short	0x0800


	//----- nvinfo : EIATTR_PARAM_CBANK
	.align		4
        /*143c*/ 	.byte	0x04, 0x0a
        /*143e*/ 	.short	(.L_52 - .L_51)
	.align		4
.L_51:
        /*1440*/ 	.word	index@(.nv.constant0._ZN7cutlass13device_kernelINS_4gemm6kernel13GemmUniversalIN4cute5tupleIJiiiiEEENS1_10collective13CollectiveMmaINS1_35MainloopSm100TmaUmmaWarpSpecializedILi52ELi2ELi4ENS5_IJNS4_1CILi2EEENSA_ILi1EEESC_EEEEENS5_IJNSA_ILi256EEENSA_ILi16EEENSA_ILi32EEEEEENS_12float_e4m3_tENS5_IJlSC_lEEESJ_SK_NS4_8TiledMMAINS4_8MMA_AtomIJNS4_10MMA_TraitsINS4_25SM100_MMA_F8F6F4_2x1SM_SSEJSJ_SJ_fSF_SG_NS4_17integral_constantINS4_4UMMA5MajorELSR_0EEESS_NSP_INSQ_7ScaleInELST_0EEESU_EEEEEENS4_6LayoutINS5_IJSC_SC_SC_EEENS5_IJNSA_ILi0EEESZ_SZ_EEEEENS5_IJNS4_10UnderscoreES12_S12_EEEEENS4_18SM100_TMA_2SM_LOADENS4_14ComposedLayoutINS4_7SwizzleILi1ELi4ELi3EEENS4_18smem_ptr_flag_bitsILi8EEENSX_INS5_IJNSA_ILi8EEESH_EEENS5_IJSH_SC_EEEEEEEvNS4_8identityES15_S1F_vS1G_EENS_8epilogue10collective18CollectiveEpilogueINS1I_23Sm100TmaWarpSpecializedILi1ELi1ELi16ELb0ELb0EEEJNS5_IJNSA_ILi128EEESG_SH_EEENS5_IJNSX_IS1N_SC_EENSX_ISG_SC_EEEEESJ_SK_SJ_SK_NS1I_6fusion15FusionCallbacksIS1M_NS1S_17LinearCombinationISJ_fSJ_fLNS_15FloatRoundStyleE2EEES1O_S1R_JEEENS4_5SM1004TMEM4LOAD26SM100_TMEM_LOAD_32dp32b16xENS4_13SM90_TMA_LOADENS16_INS17_ILi0ELi4ELi3EEES1A_NSX_INS5_IJS1B_SG_EEENS5_IJSG_SC_EEEEEEENS4_39AutoVectorizingCopyWithAssumedAlignmentILi128EEENS4_14SM90_TMA_STOREES27_S29_S29_EEEvvEEEEvNT_6ParamsE)
        /*1444*/ 	.short	0x0380
        /*1446*/ 	.short	0x0800


	//----- nvinfo : EIATTR_SW_WAR
	.align		4
.L_52:
        /*1448*/ 	.byte	0x04, 0x36
        /*144a*/ 	.short	(.L_54 - .L_53)
.L_53:
        /*144c*/ 	.word	0x00000008
.L_54:


//--------------------- .nv.callgraph             --------------------------
	.section	.nv.callgraph,"",@"SHT_CUDA_CALLGRAPH"
	.align	4
	.sectionentsize	8
	.align		4
        /*0000*/ 	.word	0x00000000
	.align		4
        /*0004*/ 	.word	0xffffffff
	.align		4
        /*0008*/ 	.word	index@(_ZN7cutlass13device_kernelINS_4gemm6kernel13GemmUniversalIN4cute5tupleIJiiiiEEENS1_10collective13CollectiveMmaINS1_35MainloopSm100TmaUmmaWarpSpecializedILi52ELi2ELi4ENS5_IJNS4_1CILi2EEENSA_ILi1EEESC_EEEEENS5_IJNSA_ILi256EEENSA_ILi16EEENSA_ILi32EEEEEENS_12float_e4m3_tENS5_IJlSC_lEEESJ_SK_NS4_8TiledMMAINS4_8MMA_AtomIJNS4_10MMA_TraitsINS4_25SM100_MMA_F8F6F4_2x1SM_SSEJSJ_SJ_fSF_SG_NS4_17integral_constantINS4_4UMMA5MajorELSR_0EEESS_NSP_INSQ_7ScaleInELST_0EEESU_EEEEEENS4_6LayoutINS5_IJSC_SC_SC_EEENS5_IJNSA_ILi0EEESZ_SZ_EEEEENS5_IJNS4_10UnderscoreES12_S12_EEEEENS4_18SM100_TMA_2SM_LOADENS4_14ComposedLayoutINS4_7SwizzleILi1ELi4ELi3EEENS4_18smem_ptr_flag_bitsILi8EEENSX_INS5_IJNSA_ILi8EEESH_EEENS5_IJSH_SC_EEEEEEEvNS4_8identityES15_S1F_vS1G_EENS_8epilogue10collective18CollectiveEpilogueINS1I_23Sm100TmaWarpSpecializedILi1ELi1ELi16ELb0ELb0EEEJNS5_IJNSA_ILi128EEESG_SH_EEENS5_IJNSX_IS1N_SC_EENSX_ISG_SC_EEEEESJ_SK_SJ_SK_NS1I_6fusion15FusionCallbacksIS1M_NS1S_17LinearCombinationISJ_fSJ_fLNS_15FloatRoundStyleE2EEES1O_S1R_JEEENS4_5SM1004TMEM4LOAD26SM100_TMEM_LOAD_32dp32b16xENS4_13SM90_TMA_LOADENS16_INS17_ILi0ELi4ELi3EEES1A_NSX_INS5_IJS1B_SG_EEENS5_IJSG_SC_EEEEEEENS4_39AutoVectorizingCopyWithAssumedAlignmentILi128EEENS4_14SM90_TMA_STOREES27_S29_S29_EEEvvEEEEvNT_6ParamsE)
	.align		4
        /*000c*/ 	.word	index@(__assertfail)
	.align		4
        /*0010*/ 	.word	0x00000000
	.align		4
        /*0014*/ 	.word	0xfffffffe
	.align		4
        /*0018*/ 	.word	0x00000000
	.align		4
        /*001c*/ 	.word	0xfffffffd
	.align		4
        /*0020*/ 	.word	0x00000000
	.align		4
        /*0024*/ 	.word	0xfffffffc


//--------------------- .nv.constant4             --------------------------
	.section	.nv.constant4,"a",@progbits
	.align	8
	.align		8
.nv.constant4:
        /*0000*/ 	.dword	__assertfail
	.align		8
        /*0008*/ 	.dword	__unnamed_1
	.align		8
        /*0010*/ 	.dword	_ZN40_INTERNAL_5539c6c7_4_k_cu_0b2fab08_237284cuda3std3__45__cpo5beginE
	.align		8
        /*0018*/ 	.dword	_ZN40_INTERNAL_5539c6c7_4_k_cu_0b2fab08_237284cuda3std3__45__cpo3endE
	.align		8
        /*0020*/ 	.dword	_ZN40_INTERNAL_5539c6c7_4_k_cu_0b2fab08_237284cuda3std3__45__cpo6cbeginE
	.align		8
        /*0028*/ 	.dword	_ZN40_INTERNAL_5539c6c7_4_k_cu_0b2fab08_237284cuda3std3__45__cpo4cendE
	.align		8
        /*0030*/ 	.dword	_ZN40_INTERNAL_5539c6c7_4_k_cu_0b2fab08_237284cuda3std3__442_GLOBAL__N__5539c6c7_4_k_cu_0b2fab08_237286ignoreE
	.align		8
        /*0038*/ 	.dword	_ZN40_INTERNAL_5539c6c7_4_k_cu_0b2fab08_237284cuda3std3__419piecewise_constructE
	.align		8
        /*0040*/ 	.dword	_ZN40_INTERNAL_5539c6c7_4_k_cu_0b2fab08_237284cuda3std3__48in_placeE
	.align		8
        /*0048*/ 	.dword	_ZN40_INTERNAL_5539c6c7_4_k_cu_0b2fab08_237284cuda3std6ranges3__45__cpo4swapE
	.align		8
        /*0050*/ 	.dword	_ZN40_INTERNAL_5539c6c7_4_k_cu_0b2fab08_237284cuda3std6ranges3__45__cpo9iter_moveE
	.align		8
        /*0058*/ 	.dword	_ZN40_INTERNAL_5539c6c7_4_k_cu_0b2fab08_237284cute7productE
	.align		8
        /*0060*/ 	.dword	_ZN40_INTERNAL_5539c6c7_4_k_cu_0b2fab08_237284cute1_E
	.align		8
        /*0068*/ 	.dword	$str$25
	.align		8
        /*0070*/ 	.dword	$str$26


//--------------------- .text._ZN7cutlass13device_kernelINS_4gemm6kernel13GemmUniversalIN4cute5tupleIJiiiiEEENS1_10collective13CollectiveMmaINS1_35MainloopSm100TmaUmmaWarpSpecializedILi52ELi2ELi4ENS5_IJNS4_1CILi2EEENSA_ILi1EEESC_EEEEENS5_IJNSA_ILi256EEENSA_ILi16EEENSA_ILi32EEEEEENS_12float_e4m3_tENS5_IJlSC_lEEESJ_SK_NS4_8TiledMMAINS4_8MMA_AtomIJNS4_10MMA_TraitsINS4_25SM100_MMA_F8F6F4_2x1SM_SSEJSJ_SJ_fSF_SG_NS4_17integral_constantINS4_4UMMA5MajorELSR_0EEESS_NSP_INSQ_7ScaleInELST_0EEESU_EEEEEENS4_6LayoutINS5_IJSC_SC_SC_EEENS5_IJNSA_ILi0EEESZ_SZ_EEEEENS5_IJNS4_10UnderscoreES12_S12_EEEEENS4_18SM100_TMA_2SM_LOADENS4_14ComposedLayoutINS4_7SwizzleILi1ELi4ELi3EEENS4_18smem_ptr_flag_bitsILi8EEENSX_INS5_IJNSA_ILi8EEESH_EEENS5_IJSH_SC_EEEEEEEvNS4_8identityES15_S1F_vS1G_EENS_8epilogue10collective18CollectiveEpilogueINS1I_23Sm100TmaWarpSpecializedILi1ELi1ELi16ELb0ELb0EEEJNS5_IJNSA_ILi128EEESG_SH_EEENS5_IJNSX_IS1N_SC_EENSX_ISG_SC_EEEEESJ_SK_SJ_SK_NS1I_6fusion15FusionCallbacksIS1M_NS1S_17LinearCombinationISJ_fSJ_fLNS_15FloatRoundStyleE2EEES1O_S1R_JEEENS4_5SM1004TMEM4LOAD26SM100_TMEM_LOAD_32dp32b16xENS4_13SM90_TMA_LOADENS16_INS17_ILi0ELi4ELi3EEES1A_NSX_INS5_IJS1B_SG_EEENS5_IJSG_SC_EEEEEEENS4_39AutoVectorizingCopyWithAssumedAlignmentILi128EEENS4_14SM90_TMA_STOREES27_S29_S29_EEEvvEEEEvNT_6ParamsE --------------------------
	.section	.text._ZN7cutlass13device_kernelINS_4gemm6kernel13GemmUniversalIN4cute5tupleIJiiiiEEENS1_10collective13CollectiveMmaINS1_35MainloopSm100TmaUmmaWarpSpecializedILi52ELi2ELi4ENS5_IJNS4_1CILi2EEENSA_ILi1EEESC_EEEEENS5_IJNSA_ILi256EEENSA_ILi16EEENSA_ILi32EEEEEENS_12float_e4m3_tENS5_IJlSC_lEEESJ_SK_NS4_8TiledMMAINS4_8MMA_AtomIJNS4_10MMA_TraitsINS4_25SM100_MMA_F8F6F4_2x1SM_SSEJSJ_SJ_fSF_SG_NS4_17integral_constantINS4_4UMMA5MajorELSR_0EEESS_NSP_INSQ_7ScaleInELST_0EEESU_EEEEEENS4_6LayoutINS5_IJSC_SC_SC_EEENS5_IJNSA_ILi0EEESZ_SZ_EEEEENS5_IJNS4_10UnderscoreES12_S12_EEEEENS4_18SM100_TMA_2SM_LOADENS4_14ComposedLayoutINS4_7SwizzleILi1ELi4ELi3EEENS4_18smem_ptr_flag_bitsILi8EEENSX_INS5_IJNSA_ILi8EEESH_EEENS5_IJSH_SC_EEEEEEEvNS4_8identityES15_S1F_vS1G_EENS_8epilogue10collective18CollectiveEpilogueINS1I_23Sm100TmaWarpSpecializedILi1ELi1ELi16ELb0ELb0EEEJNS5_IJNSA_ILi128EEESG_SH_EEENS5_IJNSX_IS1N_SC_EENSX_ISG_SC_EEEEESJ_SK_SJ_SK_NS1I_6fusion15FusionCallbacksIS1M_NS1S_17LinearCombinationISJ_fSJ_fLNS_15FloatRoundStyleE2EEES1O_S1R_JEEENS4_5SM1004TMEM4LOAD26SM100_TMEM_LOAD_32dp32b16xENS4_13SM90_TMA_LOADENS16_INS17_ILi0ELi4ELi3EEES1A_NSX_INS5_IJS1B_SG_EEENS5_IJSG_SC_EEEEEEENS4_39AutoVectorizingCopyWithAssumedAlignmentILi128EEENS4_14SM90_TMA_STOREES27_S29_S29_EEEvvEEEEvNT_6ParamsE,"ax",@progbits
	.align	128
.text._ZN7cutlass13device_kernelINS_4gemm6kernel13GemmUniversalIN4cute5tupleIJiiiiEEENS1_10collective13CollectiveMmaINS1_35MainloopSm100TmaUmmaWarpSpecializedILi52ELi2ELi4ENS5_IJNS4_1CILi2EEENSA_ILi1EEESC_EEEEENS5_IJNSA_ILi256EEENSA_ILi16EEENSA_ILi32EEEEEENS_12float_e4m3_tENS5_IJlSC_lEEESJ_SK_NS4_8TiledMMAINS4_8MMA_AtomIJNS4_10MMA_TraitsINS4_25SM100_MMA_F8F6F4_2x1SM_SSEJSJ_SJ_fSF_SG_NS4_17integral_constantINS4_4UMMA5MajorELSR_0EEESS_NSP_INSQ_7ScaleInELST_0EEESU_EEEEEENS4_6LayoutINS5_IJSC_SC_SC_EEENS5_IJNSA_ILi0EEESZ_SZ_EEEEENS5_IJNS4_10UnderscoreES12_S12_EEEEENS4_18SM100_TMA_2SM_LOADENS4_14ComposedLayoutINS4_7SwizzleILi1ELi4ELi3EEENS4_18smem_ptr_flag_bitsILi8EEENSX_INS5_IJNSA_ILi8EEESH_EEENS5_IJSH_SC_EEEEEEEvNS4_8identityES15_S1F_vS1G_EENS_8epilogue10collective18CollectiveEpilogueINS1I_23Sm100TmaWarpSpecializedILi1ELi1ELi16ELb0ELb0EEEJNS5_IJNSA_ILi128EEESG_SH_EEENS5_IJNSX_IS1N_SC_EENSX_ISG_SC_EEEEESJ_SK_SJ_SK_NS1I_6fusion15FusionCallbacksIS1M_NS1S_17LinearCombinationISJ_fSJ_fLNS_15FloatRoundStyleE2EEES1O_S1R_JEEENS4_5SM1004TMEM4LOAD26SM100_TMEM_LOAD_32dp32b16xENS4_13SM90_TMA_LOADENS16_INS17_ILi0ELi4ELi3EEES1A_NSX_INS5_IJS1B_SG_EEENS5_IJSG_SC_EEEEEEENS4_39AutoVectorizingCopyWithAssumedAlignmentILi128EEENS4_14SM90_TMA_STOREES27_S29_S29_EEEvvEEEEvNT_6ParamsE:
        .type           _ZN7cutlass13device_kernelINS_4gemm6kernel13GemmUniversalIN4cute5tupleIJiiiiEEENS1_10collective13CollectiveMmaINS1_35MainloopSm100TmaUmmaWarpSpecializedILi52ELi2ELi4ENS5_IJNS4_1CILi2EEENSA_ILi1EEESC_EEEEENS5_IJNSA_ILi256EEENSA_ILi16EEENSA_ILi32EEEEEENS_12float_e4m3_tENS5_IJlSC_lEEESJ_SK_NS4_8TiledMMAINS4_8MMA_AtomIJNS4_10MMA_TraitsINS4_25SM100_MMA_F8F6F4_2x1SM_SSEJSJ_SJ_fSF_SG_NS4_17integral_constantINS4_4UMMA5MajorELSR_0EEESS_NSP_INSQ_7ScaleInELST_0EEESU_EEEEEENS4_6LayoutINS5_IJSC_SC_SC_EEENS5_IJNSA_ILi0EEESZ_SZ_EEEEENS5_IJNS4_10UnderscoreES12_S12_EEEEENS4_18SM100_TMA_2SM_LOADENS4_14ComposedLayoutINS4_7SwizzleILi1ELi4ELi3EEENS4_18smem_ptr_flag_bitsILi8EEENSX_INS5_IJNSA_ILi8EEESH_EEENS5_IJSH_SC_EEEEEEEvNS4_8identityES15_S1F_vS1G_EENS_8epilogue10collective18CollectiveEpilogueINS1I_23Sm100TmaWarpSpecializedILi1ELi1ELi16ELb0ELb0EEEJNS5_IJNSA_ILi128EEESG_SH_EEENS5_IJNSX_IS1N_SC_EENSX_ISG_SC_EEEEESJ_SK_SJ_SK_NS1I_6fusion15FusionCallbacksIS1M_NS1S_17LinearCombinationISJ_fSJ_fLNS_15FloatRoundStyleE2EEES1O_S1R_JEEENS4_5SM1004TMEM4LOAD26SM100_TMEM_LOAD_32dp32b16xENS4_13SM90_TMA_LOADENS16_INS17_ILi0ELi4ELi3EEES1A_NSX_INS5_IJS1B_SG_EEENS5_IJSG_SC_EEEEEEENS4_39AutoVectorizingCopyWithAssumedAlignmentILi128EEENS4_14SM90_TMA_STOREES27_S29_S29_EEEvvEEEEvNT_6ParamsE,@function
        .size           _ZN7cutlass13device_kernelINS_4gemm6kernel13GemmUniversalIN4cute5tupleIJiiiiEEENS1_10collective13CollectiveMmaINS1_35MainloopSm100TmaUmmaWarpSpecializedILi52ELi2ELi4ENS5_IJNS4_1CILi2EEENSA_ILi1EEESC_EEEEENS5_IJNSA_ILi256EEENSA_ILi16EEENSA_ILi32EEEEEENS_12float_e4m3_tENS5_IJlSC_lEEESJ_SK_NS4_8TiledMMAINS4_8MMA_AtomIJNS4_10MMA_TraitsINS4_25SM100_MMA_F8F6F4_2x1SM_SSEJSJ_SJ_fSF_SG_NS4_17integral_constantINS4_4UMMA5MajorELSR_0EEESS_NSP_INSQ_7ScaleInELST_0EEESU_EEEEEENS4_6LayoutINS5_IJSC_SC_SC_EEENS5_IJNSA_ILi0EEESZ_SZ_EEEEENS5_IJNS4_10UnderscoreES12_S12_EEEEENS4_18SM100_TMA_2SM_LOADENS4_14ComposedLayoutINS4_7SwizzleILi1ELi4ELi3EEENS4_18smem_ptr_flag_bitsILi8EEENSX_INS5_IJNSA_ILi8EEESH_EEENS5_IJSH_SC_EEEEEEEvNS4_8identityES15_S1F_vS1G_EENS_8epilogue10collective18CollectiveEpilogueINS1I_23Sm100TmaWarpSpecializedILi1ELi1ELi16ELb0ELb0EEEJNS5_IJNSA_ILi128EEESG_SH_EEENS5_IJNSX_IS1N_SC_EENSX_ISG_SC_EEEEESJ_SK_SJ_SK_NS1I_6fusion15FusionCallbacksIS1M_NS1S_17LinearCombinationISJ_fSJ_fLNS_15FloatRoundStyleE2EEES1O_S1R_JEEENS4_5SM1004TMEM4LOAD26SM100_TMEM_LOAD_32dp32b16xENS4_13SM90_TMA_LOADENS16_INS17_ILi0ELi4ELi3EEES1A_NSX_INS5_IJS1B_SG_EEENS5_IJSG_SC_EEEEEEENS4_39AutoVectorizingCopyWithAssumedAlignmentILi128EEENS4_14SM90_TMA_STOREES27_S29_S29_EEEvvEEEEvNT_6ParamsE,(.L_x_290 - _ZN7cutlass13device_kernelINS_4gemm6kernel13GemmUniversalIN4cute5tupleIJiiiiEEENS1_10collective13CollectiveMmaINS1_35MainloopSm100TmaUmmaWarpSpecializedILi52ELi2ELi4ENS5_IJNS4_1CILi2EEENSA_ILi1EEESC_EEEEENS5_IJNSA_ILi256EEENSA_ILi16EEENSA_ILi32EEEEEENS_12float_e4m3_tENS5_IJlSC_lEEESJ_SK_NS4_8TiledMMAINS4_8MMA_AtomIJNS4_10MMA_TraitsINS4_25SM100_MMA_F8F6F4_2x1SM_SSEJSJ_SJ_fSF_SG_NS4_17integral_constantINS4_4UMMA5MajorELSR_0EEESS_NSP_INSQ_7ScaleInELST_0EEESU_EEEEEENS4_6LayoutINS5_IJSC_SC_SC_EEENS5_IJNSA_ILi0EEESZ_SZ_EEEEENS5_IJNS4_10UnderscoreES12_S12_EEEEENS4_18SM100_TMA_2SM_LOADENS4_14ComposedLayoutINS4_7SwizzleILi1ELi4ELi3EEENS4_18smem_ptr_flag_bitsILi8EEENSX_INS5_IJNSA_ILi8EEESH_EEENS5_IJSH_SC_EEEEEEEvNS4_8identityES15_S1F_vS1G_EENS_8epilogue10collective18CollectiveEpilogueINS1I_23Sm100TmaWarpSpecializedILi1ELi1ELi16ELb0ELb0EEEJNS5_IJNSA_ILi128EEESG_SH_EEENS5_IJNSX_IS1N_SC_EENSX_ISG_SC_EEEEESJ_SK_SJ_SK_NS1I_6fusion15FusionCallbacksIS1M_NS1S_17LinearCombinationISJ_fSJ_fLNS_15FloatRoundStyleE2EEES1O_S1R_JEEENS4_5SM1004TMEM4LOAD26SM100_TMEM_LOAD_32dp32b16xENS4_13SM90_TMA_LOADENS16_INS17_ILi0ELi4ELi3EEES1A_NSX_INS5_IJS1B_SG_EEENS5_IJSG_SC_EEEEEEENS4_39AutoVectorizingCopyWithAssumedAlignmentILi128EEENS4_14SM90_TMA_STOREES27_S29_S29_EEEvvEEEEvNT_6ParamsE)
        .other          _ZN7cutlass13device_kernelINS_4gemm6kernel13GemmUniversalIN4cute5tupleIJiiiiEEENS1_10collective13CollectiveMmaINS1_35MainloopSm100TmaUmmaWarpSpecializedILi52ELi2ELi4ENS5_IJNS4_1CILi2EEENSA_ILi1EEESC_EEEEENS5_IJNSA_ILi256EEENSA_ILi16EEENSA_ILi32EEEEEENS_12float_e4m3_tENS5_IJlSC_lEEESJ_SK_NS4_8TiledMMAINS4_8MMA_AtomIJNS4_10MMA_TraitsINS4_25SM100_MMA_F8F6F4_2x1SM_SSEJSJ_SJ_fSF_SG_NS4_17integral_constantINS4_4UMMA5MajorELSR_0EEESS_NSP_INSQ_7ScaleInELST_0EEESU_EEEEEENS4_6LayoutINS5_IJSC_SC_SC_EEENS5_IJNSA_ILi0EEESZ_SZ_EEEEENS5_IJNS4_10UnderscoreES12_S12_EEEEENS4_18SM100_TMA_2SM_LOADENS4_14ComposedLayoutINS4_7SwizzleILi1ELi4ELi3EEENS4_18smem_ptr_flag_bitsILi8EEENSX_INS5_IJNSA_ILi8EEESH_EEENS5_IJSH_SC_EEEEEEEvNS4_8identityES15_S1F_vS1G_EENS_8epilogue10collective18CollectiveEpilogueINS1I_23Sm100TmaWarpSpecializedILi1ELi1ELi16ELb0ELb0EEEJNS5_IJNSA_ILi128EEESG_SH_EEENS5_IJNSX_IS1N_SC_EENSX_ISG_SC_EEEEESJ_SK_SJ_SK_NS1I_6fusion15FusionCallbacksIS1M_NS1S_17LinearCombinationISJ_fSJ_fLNS_15FloatRoundStyleE2EEES1O_S1R_JEEENS4_5SM1004TMEM4LOAD26SM100_TMEM_LOAD_32dp32b16xENS4_13SM90_TMA_LOADENS16_INS17_ILi0ELi4ELi3EEES1A_NSX_INS5_IJS1B_SG_EEENS5_IJSG_SC_EEEEEEENS4_39AutoVectorizingCopyWithAssumedAlignmentILi128EEENS4_14SM90_TMA_STOREES27_S29_S29_EEEvvEEEEvNT_6ParamsE,@"STO_CUDA_ENTRY STV_DEFAULT"
_ZN7cutlass13device_kernelINS_4gemm6kernel13GemmUniversalIN4cute5tupleIJiiiiEEENS1_10collective13CollectiveMmaINS1_35MainloopSm100TmaUmmaWarpSpecializedILi52ELi2ELi4ENS5_IJNS4_1CILi2EEENSA_ILi1EEESC_EEEEENS5_IJNSA_ILi256EEENSA_ILi16EEENSA_ILi32EEEEEENS_12float_e4m3_tENS5_IJlSC_lEEESJ_SK_NS4_8TiledMMAINS4_8MMA_AtomIJNS4_10MMA_TraitsINS4_25SM100_MMA_F8F6F4_2x1SM_SSEJSJ_SJ_fSF_SG_NS4_17integral_constantINS4_4UMMA5MajorELSR_0EEESS_NSP_INSQ_7ScaleInELST_0EEESU_EEEEEENS4_6LayoutINS5_IJSC_SC_SC_EEENS5_IJNSA_ILi0EEESZ_SZ_EEEEENS5_IJNS4_10UnderscoreES12_S12_EEEEENS4_18SM100_TMA_2SM_LOADENS4_14ComposedLayoutINS4_7SwizzleILi1ELi4ELi3EEENS4_18smem_ptr_flag_bitsILi8EEENSX_INS5_IJNSA_ILi8EEESH_EEENS5_IJSH_SC_EEEEEEEvNS4_8identityES15_S1F_vS1G_EENS_8epilogue10collective18CollectiveEpilogueINS1I_23Sm100TmaWarpSpecializedILi1ELi1ELi16ELb0ELb0EEEJNS5_IJNSA_ILi128EEESG_SH_EEENS5_IJNSX_IS1N_SC_EENSX_ISG_SC_EEEEESJ_SK_SJ_SK_NS1I_6fusion15FusionCallbacksIS1M_NS1S_17LinearCombinationISJ_fSJ_fLNS_15FloatRoundStyleE2EEES1O_S1R_JEEENS4_5SM1004TMEM4LOAD26SM100_TMEM_LOAD_32dp32b16xENS4_13SM90_TMA_LOADENS16_INS17_ILi0ELi4ELi3EEES1A_NSX_INS5_IJS1B_SG_EEENS5_IJSG_SC_EEEEEEENS4_39AutoVectorizingCopyWithAssumedAlignmentILi128EEENS4_14SM90_TMA_STOREES27_S29_S29_EEEvvEEEEvNT_6ParamsE:
[----:B------:R-:W1:Y:S01]  /*0000*/  LDC R1, c[0x0][0x37c] ;  /* 0x0000df00ff017b82 */ /* 0x000e620000000800 */
[----:B------:R-:W2:Y:S01]  /*0010*/  S2R R65, SR_TID.X ;  /* 0x0000000000417919 */ /* 0x000ea20000002100 */
[----:B------:R-:W3:Y:S06]  /*0020*/  LDCU.64 UR6, c[0x0][0x890] ;  /* 0x00011200ff0677ac */ /* 0x000eec0008000a00 */
[----:B------:R-:W4:Y:S01]  /*0030*/  S2UR UR42, SR_CgaCtaId ;  /* 0x00000000002a79c3 */ /* 0x000f220000008800 */
[----:B------:R-:W-:Y:S02]  /*0040*/  PRMT R55, RZ, 0x7610, R55 ;  /* 0x00007610ff377816 */ /* 0x000fe40000000037 */
[----:B------:R-:W-:Y:S01]  /*0050*/  ELECT P1, URZ, PT ;  /* 0x0000000000ff782f */ /* 0x000fe20003820000 */
[----:B------:R-:W1:Y:S01]  /*0060*/  LDCU.64 UR44, c[0x0][0x358] ;  /* 0x00006b00ff2c77ac */ /* 0x000e620008000a00 */
[----:B---3--:R-:W-:-:S04]  /*0070*/  UISETP.NE.U32.AND UP0, UPT, UR6, URZ, UPT ;  /* 0x000000ff0600728c */ /* 0x008fc8000bf05070 */
[----:B------:R-:W-:Y:S02]  /*0080*/  UISETP.NE.AND.EX UP0, UPT, UR7, URZ, UPT, UP0 ;  /* 0x000000ff0700728c */ /* 0x000fe4000bf05300 */
[----:B----4-:R-:W-:Y:S02]  /*0090*/  ULOP3.LUT UR5, UR42, 0x1, URZ, 0xc0, !UPT ;  /* 0x000000012a057892 */ /* 0x010fe4000f8ec0ff */
[----:B------:R-:W-:Y:S01]  /*00a0*/  ULOP3.LUT UR4, UR42, 0x1, URZ, 0x3c, !UPT ;  /* 0x000000012a047892 */ /* 0x000fe2000f8e3cff */
[----:B--2---:R-:W-:-:S05]  /*00b0*/  SHF.R.U32.HI R59, RZ, 0x5, R65 ;  /* 0x00000005ff3b7819 */ /* 0x004fca0000011641 */
[----:B------:R-:W2:Y:S02]  /*00c0*/  SHFL.IDX PT, R0, R59, RZ, 0x1f ;  /* 0x00001fff3b007589 */ /* 0x000ea400000e0000 */
[----:B--2---:R-:W-:Y:S01]  /*00d0*/  R2UR UR10, R0 ;  /* 0x00000000000a72ca */ /* 0x004fe200000e0000 */
[----:B-1----:R-:W-:-:S14]  /*00e0*/  BRA.U UP0, `(.L_x_0) ;  /* 0x00000001002c7547 */ /* 0x002fdc000b800000 */
[----:B------:R-:W1:Y:S02]  /*00f0*/  LDCU.64 UR8, c[0x0][0x888] ;  /* 0x00011100ff0877ac */ /* 0x000e640008000a00 */
[----:B-1----:R-:W-:-:S04]  /*0100*/  UISETP.NE.U32.AND UP0, UPT, UR8, URZ, UPT ;  /* 0x000000ff0800728c */ /* 0x002fc8000bf05070 */
[----:B------:R-:W-:-:S09]  /*0110*/  UISETP.NE.AND.EX UP0, UPT, UR9, URZ, UPT, UP0 ;  /* 0x000000ff0900728c */ /* 0x000fd2000bf05300 */
[----:B------:R-:W-:Y:S05]  /*0120*/  BRA.U !UP0, `(.L_x_1) ;  /* 0x0000000108147547 */ /* 0x000fea000b800000 */
[----:B------:R-:W1:Y:S02]  /*0130*/  LDC.64 R2, c[0x0][0x888] ;  /* 0x00022200ff027b82 */ /* 0x000e640000000a00 */
[----:B-1----:R-:W2:Y:S01]  /*0140*/  LDG.E R0, desc[UR44][R2.64] ;  /* 0x0000002c02007981 */ /* 0x002ea2000c1e1900 */
[----:B------:R-:W-:Y:S01]  /*0150*/  HFMA2 R55, -RZ, RZ, 0, 5.9604644775390625e-08 ;  /* 0x00000001ff377431 */ /* 0x000fe200000001ff */
[----:B--2---:R-:W-:Y:S01]  /*0160*/  R2UR UR37, R0 ;  /* 0x00000000002572ca */ /* 0x004fe200000e0000 */
[----:B------:R-:W-:Y:S05]  /*0170*/  BRA `(.L_x_0) ;  /* 0x0000000000087947 */ /* 0x000fea0003800000 */
.L_x_1:
[----:B------:R-:W-:Y:S01]  /*0180*/  HFMA2 R55, -RZ, RZ, 0, 5.9604644775390625e-08 ;  /* 0x00000001ff377431 */ /* 0x000fe200000001ff */
[----:B------:R-:W1:Y:S02]  /*0190*/  LDCU UR37, c[0x0][0x880] ;  /* 0x00011000ff2577ac */ /* 0x000e640008000800 */
.L_x_0:
[----:B------:R-:W2:Y:S02]  /*01a0*/  LDCU.64 UR8, c[0x0][0x8b0] ;  /* 0x00011600ff0877ac */ /* 0x000ea40008000a00 */
[----:B--2---:R-:W-:-:S04]  /*01b0*/  UISETP.NE.U32.AND UP0, UPT, UR8, URZ, UPT ;  /* 0x000000ff0800728c */ /* 0x004fc8000bf05070 */
[----:B------:R-:W-:-:S09]  /*01c0*/  UISETP.NE.AND.EX UP0, UPT, UR9, URZ, UPT, UP0 ;  /* 0x000000ff0900728c */ /* 0x000fd2000bf05300 */
[----:B------:R-:W-:Y:S05]  /*01d0*/  BRA.U UP0, `(.L_x_2) ;  /* 0x0000000100207547 */ /* 0x000fea000b800000 */
[----:B------:R-:W2:Y:S02]  /*01e0*/  LDCU.64 UR8, c[0x0][0x8a8] ;  /* 0x00011500ff0877ac */ /* 0x000ea40008000a00 */
[----:B--2---:R-:W-:-:S04]  /*01f0*/  UISETP.NE.U32.AND UP0, UPT, UR8, URZ, UPT ;  /* 0x000000ff0800728c */ /* 0x004fc8000bf05070 */
[----:B------:R-:W-:-:S09]  /*0200*/  UISETP.NE.AND.EX UP0, UPT, UR9, URZ, UPT, UP0 ;  /* 0x000000ff0900728c */ /* 0x000fd2000bf05300 */
[----:B------:R-:W-:Y:S05]  /*0210*/  BRA.U !UP0, `(.L_x_3) ;  /* 0x00000001080c7547 */ /* 0x000fea000b800000 */
[----:B------:R-:W2:Y:S02]  /*0220*/  LDC.64 R2, c[0x0][0x8a8] ;  /* 0x00022a00ff027b82 */ /* 0x000ea40000000a00 */
[----:B--2---:R2:W5:Y:S01]  /*0230*/  LDG.E R33, desc[UR44][R2.64] ;  /* 0x0000002c02217981 */ /* 0x004562000c1e1900 */
[----:B------:R-:W-:Y:S05]  /*0240*/  BRA `(.L_x_2) ;  /* 0x0000000000047947 */ /* 0x000fea0003800000 */
.L_x_3:
[----:B------:R-:W3:Y:S02]  /*0250*/  LDC R33, c[0x0][0x8a0] ;  /* 0x00022800ff217b82 */ /* 0x000ee40000000800 */
.L_x_2:
[----:B------:R-:W-:Y:S01]  /*0260*/  IMAD.U32 R0, RZ, RZ, UR10 ;  /* 0x0000000aff007e24 */ /* 0x000fe2000f8e00ff */
[----:B------:R-:W-:Y:S04]  /*0270*/  BSSY.RECONVERGENT B0, `(.L_x_4) ;  /* 0x000000c000007945 */ /* 0x000fe80003800200 */
[C---:B------:R-:W-:Y:S02]  /*0280*/  ISETP.NE.OR P2, PT, R0.reuse, 0x1, !P1 ;  /* 0x000000010000780c */ /* 0x040fe40004f45670 */
[----:B------:R-:W-:-:S11]  /*0290*/  ISETP.NE.OR P0, PT, R0, 0x3, !P1 ;  /* 0x000000030000780c */ /* 0x000fd60004f05670 */
[----:B------:R-:W-:Y:S05]  /*02a0*/  @P2 BRA `(.L_x_5) ;  /* 0x0000000000202947 */ /* 0x000fea0003800000 */
[----:B------:R-:W4:Y:S02]  /*02b0*/  LDCU.64 UR8, c[0x0][0x348] ;  /* 0x00006900ff0877ac */ /* 0x000f240008000a00 */
[----:B----4-:R-:W-:Y:S02]  /*02c0*/  UIADD3 UR12, UP1, UPT, UR8, 0x80, URZ ;  /* 0x00000080080c7890 */ /* 0x010fe4000ff3e0ff */
[----:B------:R-:W-:Y:S02]  /*02d0*/  UIADD3 UR8, UP0, UPT, UR8, 0x180, URZ ;  /* 0x0000018008087890 */ /* 0x000fe4000ff1e0ff */
[----:B------:R-:W-:Y:S02]  /*02e0*/  UIADD3.X UR13, UPT, UPT, URZ, UR9, URZ, UP1, !UPT ;  /* 0x00000009ff0d7290 */ /* 0x000fe40008ffe4ff */
[----:B------:R-:W-:-:S07]  /*02f0*/  UIADD3.X UR9, UPT, UPT, URZ, UR9, URZ, UP0, !UPT ;  /* 0x00000009ff097290 */ /* 0x000fce00087fe4ff */
[----:B------:R4:W-:Y:S02]  /*0300*/  UTMACCTL.PF [UR12] ;  /* 0x000000000c0079b9 */ /* 0x0009e40008040000 */
[----:B------:R4:W-:Y:S02]  /*0310*/  UTMACCTL.PF [UR8] ;  /* 0x00000000080079b9 */ /* 0x0009e40008040000 */
[----:B----4-:R-:W-:Y:S01]  /*0320*/  NOP ;  /* 0x0000000000007918 */ /* 0x010fe20000000000 */
.L_x_5:
[----:B-1----:R-:W-:Y:S05]  /*0330*/  BSYNC.RECONVERGENT B0 ;  /* 0x0000000000007941 */ /* 0x002fea0003800200 */
.L_x_4:
[----:B------:R-:W-:Y:S04]  /*0340*/  BSSY.RECONVERGENT B0, `(.L_x_6) ;  /* 0x000000a000007945 */ /* 0x000fe80003800200 */
[----:B------:R-:W-:Y:S05]  /*0350*/  @P0 BRA `(.L_x_7) ;  /* 0x0000000000200947 */ /* 0x000fea0003800000 */
[----:B------:R-:W1:Y:S02]  /*0360*/  LDCU.64 UR8, c[0x0][0x348] ;  /* 0x00006900ff0877ac */ /* 0x000e640008000a00 */
[----:B-1----:R-:W-:Y:S02]  /*0370*/  UIADD3 UR12, UP1, UPT, UR8, 0x580, URZ ;  /* 0x00000580080c7890 */ /* 0x002fe4000ff3e0ff */
[----:B------:R-:W-:Y:S02]  /*0380*/  UIADD3 UR8, UP0, UPT, UR8, 0x680, URZ ;  /* 0x0000068008087890 */ /* 0x000fe4000ff1e0ff */
[----:B------:R-:W-:Y:S02]  /*0390*/  UIADD3.X UR13, UPT, UPT, URZ, UR9, URZ, UP1, !UPT ;  /* 0x00000009ff0d7290 */ /* 0x000fe40008ffe4ff */
[----:B------:R-:W-:-:S07]  /*03a0*/  UIADD3.X UR9, UPT, UPT, URZ, UR9, URZ, UP0, !UPT ;  /* 0x00000009ff097290 */ /* 0x000fce00087fe4ff */
[----:B------:R1:W-:Y:S02]  /*03b0*/  UTMACCTL.PF [UR12] ;  /* 0x000000000c0079b9 */ /* 0x0003e40008040000 */
[----:B------:R1:W-:Y:S02]  /*03c0*/  UTMACCTL.PF [UR8] ;  /* 0x00000000080079b9 */ /* 0x0003e40008040000 */
[----:B-1----:R-:W-:Y:S01]  /*03d0*/  NOP ;  /* 0x0000000000007918 */ /* 0x002fe20000000000 */
.L_x_7:
[----:B------:R-:W-:Y:S05]  /*03e0*/  BSYNC.RECONVERGENT B0 ;  /* 0x0000000000007941 */ /* 0x000fea0003800200 */
.L_x_6:
[----:B------:R-:W1:Y:S01]  /*03f0*/  LDCU.64 UR8, c[0x0][0x888] ;  /* 0x00011100ff0877ac */ /* 0x000e620008000a00 */
[----:B------:R-:W-:Y:S02]  /*0400*/  UISETP.EQ.U32.AND UP1, UPT, UR6, URZ, UPT ;  /* 0x000000ff0600728c */ /* 0x000fe4000bf22070 */
[----:B------:R-:W-:Y:S02]  /*0410*/  UPLOP3.LUT UP5, UPT, UPT, UPT, UPT, 0x80, 0x8 ;  /* 0x000000000008789c */ /* 0x000fe40003faf070 */
[----:B-1----:R-:W-:-:S04]  /*0420*/  UISETP.NE.U32.AND UP0, UPT, UR8, URZ, UPT ;  /* 0x000000ff0800728c */ /* 0x002fc8000bf05070 */
[----:B------:R-:W-:-:S04]  /*0430*/  UISETP.NE.AND.EX UP0, UPT, UR9, URZ, UPT, UP0 ;  /* 0x000000ff0900728c */ /* 0x000fc8000bf05300 */
[----:B------:R-:W-:-:S04]  /*0440*/  UISETP.EQ.OR.EX UP2, UPT, UR7, URZ, !UP0, UP1 ;  /* 0x000000ff0700728c */ /* 0x000fc8000c742710 */
[----:B------:R-:W-:-:S05]  /*0450*/  UP2UR UR46, UPR, URZ, 0x4 ;  /* 0x00000004ff2e7883 */ /* 0x000fca0008000000 */
[----:B------:R-:W-:Y:S07]  /*0460*/  BRA.U !UP2, `(.L_x_8) ;  /* 0x000000010a207547 */ /* 0x000fee000b800000 */
[----:B------:R-:W-:Y:S01]  /*0470*/  UISETP.NE.U32.AND UP2, UPT, UR6, URZ, UPT ;  /* 0x000000ff0600728c */ /* 0x000fe2000bf45070 */
[----:B------:R-:W-:Y:S01]  /*0480*/  FSETP.NEU.AND P0, PT, RZ, UR37, PT ;  /* 0x00000025ff007c0b */ /* 0x000fe2000bf0d000 */
[----:B------:R-:W-:Y:S02]  /*0490*/  USEL UR6, URZ, 0xffffffff, UP0 ;  /* 0xffffffffff067887 */ /* 0x000fe40008000000 */
[----:B------:R-:W-:-:S10]  /*04a0*/  UISETP.NE.AND.EX UP2, UPT, UR7, URZ, UPT, UP2 ;  /* 0x000000ff0700728c */ /* 0x000fd4000bf45320 */
[----:B------:R-:W-:Y:S01]  /*04b0*/  VOTEU.ANY UP1, P0 ;  /* 0x0000000000ff7886 */ /* 0x000fe20000020100 */
[----:B------:R-:W-:-:S04]  /*04c0*/  @!UP2 USEL UR6, URZ, 0xffffffff, UP1 ;  /* 0xffffffffff06a887 */ /* 0x000fc80008800000 */
[----:B------:R-:W-:-:S04]  /*04d0*/  ULOP3.LUT UR6, UR6, 0x1, URZ, 0xc0, !UPT ;  /* 0x0000000106067892 */ /* 0x000fc8000f8ec0ff */
[----:B------:R-:W-:-:S11]  /*04e0*/  UISETP.NE.U32.AND UP5, UPT, UR6, 0x1, UPT ;  /* 0x000000010600788c */ /* 0x000fd6000bfa5070 */
.L_x_8:
[----:B------:R-:W1:Y:S01]  /*04f0*/  SHFL.IDX PT, R0, R59, RZ, 0x1f ;  /* 0x00001fff3b007589 */ /* 0x000e6200000e0000 */
[----:B------:R-:W-:-:S04]  /*0500*/  UISETP.NE.AND UP1, UPT, UR10, 0x2, UPT ;  /* 0x000000020a00788c */ /* 0x000fc8000bf25270 */
[----:B------:R-:W-:Y:S02]  /*0510*/  UISETP.EQ.AND UP2, UPT, UR5, URZ, !UP1 ;  /* 0x000000ff0500728c */ /* 0x000fe4000cf42270 */
[----:B------:R-:W-:-:S04]  /*0520*/  USEL UR7, URZ, 0x1, UP1 ;  /* 0x00000001ff077887 */ /* 0x000fc80008800000 */
[----:B------:R-:W-:Y:S02]  /*0530*/  PLOP3.LUT P5, PT, P1, PT, UP2, 0x80, 0x8 ;  /* 0x000000000008781c */ /* 0x000fe40000faf028 */
[----:B-1----:R-:W-:-:S13]  /*0540*/  ISETP.NE.AND P0, PT, R0, RZ, PT ;  /* 0x000000ff0000720c */ /* 0x002fda0003f05270 */
[----:B------:R-:W-:Y:S05]  /*0550*/  @P0 BRA `(.L_x_9) ;  /* 0x0000000400d00947 */ /* 0x000fea0003800000 */
[----:B------:R-:W-:Y:S01]  /*0560*/  ELECT P0, URZ, PT ;  /* 0x0000000000ff782f */ /* 0x000fe20003800000 */
[----:B------:R-:W-:-:S12]  /*0570*/  BSSY.RECONVERGENT B0, `(.L_x_9) ;  /* 0x0000072000007945 */ /* 0x000fd80003800200 */
[----:B------:R-:W-:Y:S05]  /*0580*/  @!P0 BRA `(.L_x_10) ;  /* 0x0000000400c08947 */ /* 0x000fea0003800000 */
[----:B------:R-:W-:Y:S01]  /*0590*/  UMOV UR8, 0x400 ;  /* 0x0000040000087882 */ /* 0x000fe20000000000 */
[----:B------:R-:W-:Y:S01]  /*05a0*/  UMOV UR6, 0x1 ;  /* 0x0000000100067882 */ /* 0x000fe20000000000 */
[----:B------:R-:W-:Y:S02]  /*05b0*/  ULEA UR8, UR42, UR8, 0x18 ;  /* 0x000000082a087291 */ /* 0x000fe4000f8ec0ff */
[----:B------:R-:W-:-:S04]  /*05c0*/  UIADD3 UR12, UPT, UPT, -UR6, 0x100000, URZ ;  /* 0x00100000060c7890 */ /* 0x000fc8000fffe1ff */
[----:B------:R-:W-:Y:S02]  /*05d0*/  USHF.L.U32 UR13, UR12, 0xb, URZ ;  /* 0x0000000b0c0d7899 */ /* 0x000fe400080006ff */
[----:B------:R-:W-:Y:S01]  /*05e0*/  USHF.L.U32 UR12, UR12, 0x1, URZ ;  /* 0x000000010c0c7899 */ /* 0x000fe200080006ff */
[----:B------:R-:W1:Y:S11]  /*05f0*/  FENCE.VIEW.ASYNC.S ;  /* 0x00000000000073c6 */ /* 0x000e760000000000 */
[----:B-1----:R1:W4:Y:S01]  /*0600*/  SYNCS.EXCH.64 URZ, [UR8], UR12 ;  /* 0x0000000c08ff75b2 */ /* 0x0023220008000100 */
[----:B------:R1:W1:Y:S01]  /*0610*/  SYNCS.EXCH.64 URZ, [UR8+0x1a0], UR12 ;  /* 0x0001a00c08ff75b2 */ /* 0x0002620008000100 */
        /* <DEDUP_REMOVED lines=102> */
[----:B----4-:R-:W-:Y:S01]  /*0c80*/  NOP ;  /* 0x0000000000007918 */ /* 0x010fe20000000000 */
.L_x_10:
[----:B-1----:R-:W-:Y:S05]  /*0c90*/  BSYNC.RECONVERGENT B0 ;  /* 0x0000000000007941 */ /* 0x002fea0003800200 */
.L_x_9:
[----:B------:R-:W1:Y:S01]  /*0ca0*/  SHFL.IDX PT, R0, R59, RZ, 0x1f ;  /* 0x00001fff3b007589 */ /* 0x000e6200000e0000 */
[----:B------:R-:W-:Y:S01]  /*0cb0*/  NOP ;  /* 0x0000000000007918 */ /* 0x000fe20000000000 */
[----:B-1----:R-:W-:-:S13]  /*0cc0*/  ISETP.NE.AND P0, PT, R0, 0x1, PT ;  /* 0x000000010000780c */ /* 0x002fda0003f05270 */
[----:B------:R-:W-:Y:S05]  /*0cd0*/  @P0 BRA `(.L_x_11) ;  /* 0x00000000003c0947 */ /* 0x000fea0003800000 */
[----:B------:R-:W-:Y:S01]  /*0ce0*/  UMOV UR9, 0x400 ;  /* 0x0000040000097882 */ /* 0x000fe20000000000 */
[----:B------:R-:W-:Y:S01]  /*0cf0*/  UMOV UR8, 0x20 ;  /* 0x0000002000087882 */ /* 0x000fe20000000000 */
[----:B------:R-:W-:Y:S01]  /*0d00*/  UMOV UR6, 0x80 ;  /* 0x0000008000067882 */ /* 0x000fe20000000000 */
[----:B------:R-:W-:Y:S02]  /*0d10*/  ULEA UR9, UR42, UR9, 0x18 ;  /* 0x000000092a097291 */ /* 0x000fe4000f8ec0ff */
[----:B------:R-:W-:-:S04]  /*0d20*/  UIADD3 UR12, UPT, UPT, -UR8, 0x100000, URZ ;  /* 0x00100000080c7890 */ /* 0x000fc8000fffe1ff */
[----:B------:R-:W-:Y:S02]  /*0d30*/  USHF.L.U32 UR13, UR12, 0xb, URZ ;  /* 0x0000000b0c0d7899 */ /* 0x000fe400080006ff */
[----:B------:R-:W-:Y:S02]  /*0d40*/  USHF.L.U32 UR12, UR12, 0x1, URZ ;  /* 0x000000010c0c7899 */ /* 0x000fe400080006ff */
[----:B------:R-:W-:-:S04]  /*0d50*/  UIADD3 UR14, UPT, UPT, -UR6, 0x100000, URZ ;  /* 0x00100000060e7890 */ /* 0x000fc8000fffe1ff */
[----:B------:R-:W-:Y:S02]  /*0d60*/  USHF.L.U32 UR15, UR14, 0xb, URZ ;  /* 0x0000000b0e0f7899 */ /* 0x000fe400080006ff */
[----:B------:R-:W-:Y:S01]  /*0d70*/  USHF.L.U32 UR14, UR14, 0x1, URZ ;  /* 0x000000010e0e7899 */ /* 0x000fe200080006ff */
[----:B------:R-:W-:Y:S01]  /*0d80*/  ELECT P0, URZ, PT ;  /* 0x0000000000ff782f */ /* 0x000fe20003800000 */
[----:B------:R-:W1:Y:S02]  /*0d90*/  FENCE.VIEW.ASYNC.S ;  /* 0x00000000000073c6 */ /* 0x000e640000000000 */
[----:B-1----:R1:W4:Y:S08]  /*0da0*/  SYNCS.EXCH.64 URZ, [UR9+0x340], UR12 ;  /* 0x0003400c09ff75b2 */ /* 0x0023300008000100 */
[----:B------:R1:W1:Y:S01]  /*0db0*/  SYNCS.EXCH.64 URZ, [UR9+0x348], UR14 ;  /* 0x0003480e09ff75b2 */ /* 0x0002620008000100 */
[----:B------:R-:W-:Y:S01]  /*0dc0*/  NOP ;  /* 0x0000000000007918 */ /* 0x000fe20000000000 */
.L_x_11:
[----:B------:R-:W2:Y:S01]  /*0dd0*/  SHFL.IDX PT, R0, R59, RZ, 0x1f ;  /* 0x00001fff3b007589 */ /* 0x000ea200000e0000 */
[----:B------:R-:W-:Y:S01]  /*0de0*/  NOP ;  /* 0x0000000000007918 */ /* 0x000fe20000000000 */
[----:B--2---:R-:W-:-:S13]  /*0df0*/  ISETP.NE.AND P0, PT, R0, 0x3, PT ;  /* 0x000000030000780c */ /* 0x004fda0003f05270 */
[----:B------:R-:W-:Y:S05]  /*0e00*/  @P0 BRA `(.L_x_12) ;  /* 0x00000000002c0947 */ /* 0x000fea0003800000 */
[----:B------:R-:W-:Y:S01]  /*0e10*/  UMOV UR8, 0x400 ;  /* 0x0000040000087882 */ /* 0x000fe20000000000 */
[----:B------:R-:W-:Y:S01]  /*0e20*/  UMOV UR6, 0x20 ;  /* 0x0000002000067882 */ /* 0x000fe20000000000 */
[----:B------:R-:W-:Y:S02]  /*0e30*/  ULEA UR8, UR42, UR8, 0x18 ;  /* 0x000000082a087291 */ /* 0x000fe4000f8ec0ff */
[----:B-1----:R-:W-:-:S04]  /*0e40*/  UIADD3 UR12, UPT, UPT, -UR6, 0x100000, URZ ;  /* 0x00100000060c7890 */ /* 0x002fc8000fffe1ff */
[----:B------:R-:W-:Y:S02]  /*0e50*/  USHF.L.U32 UR13, UR12, 0xb, URZ ;  /* 0x0000000b0c0d7899 */ /* 0x000fe400080006ff */
[----:B------:R-:W-:Y:S01]  /*0e60*/  USHF.L.U32 UR12, UR12, 0x1, URZ ;  /* 0x000000010c0c7899 */ /* 0x000fe200080006ff */
[----:B------:R-:W-:Y:S01]  /*0e70*/  ELECT P0, URZ, PT ;  /* 0x0000000000ff782f */ /* 0x000fe20003800000 */
[----:B------:R-:W1:Y:S10]  /*0e80*/  FENCE.VIEW.ASYNC.S ;  /* 0x00000000000073c6 */ /* 0x000e740000000000 */
[----:B-1----:R2:W1:Y:S01]  /*0e90*/  SYNCS.EXCH.64 URZ, [UR8+0x350], UR12 ;  /* 0x0003500c08ff75b2 */ /* 0x0024620008000100 */
[----:B------:R2:W1:Y:S02]  /*0ea0*/  SYNCS.EXCH.64 URZ, [UR8+0x358], UR12 ;  /* 0x0003580c08ff75b2 */ /* 0x0004640008000100 */
[----:B--2---:R-:W-:Y:S01]  /*0eb0*/  NOP ;  /* 0x0000000000007918 */ /* 0x004fe20000000000 */
.L_x_12:
[----:B------:R-:W2:Y:S01]  /*0ec0*/  SHFL.IDX PT, R0, R59, RZ, 0x1f ;  /* 0x00001fff3b007589 */ /* 0x000ea200000e0000 */
[----:B------:R-:W-:Y:S01]  /*0ed0*/  NOP ;  /* 0x0000000000007918 */ /* 0x000fe20000000000 */
[----:B--2---:R-:W-:-:S13]  /*0ee0*/  ISETP.NE.AND P0, PT, R0, 0x4, PT ;  /* 0x000000040000780c */ /* 0x004fda0003f05270 */
[----:B------:R-:W-:Y:S05]  /*0ef0*/  @P0 BRA `(.L_x_13) ;  /* 0x0000000000480947 */ /* 0x000fea0003800000 */
[----:B-1----:R-:W-:Y:S01]  /*0f00*/  UMOV UR9, 0x1e0 ;  /* 0x000001e000097882 */ /* 0x002fe20000000000 */
[----:B------:R-:W-:Y:S01]  /*0f10*/  UMOV UR8, 0x400 ;  /* 0x0000040000087882 */ /* 0x000fe20000000000 */
[----:B------:R-:W-:Y:S01]  /*0f20*/  USEL UR9, UR9, 0x1a0, UP5 ;  /* 0x000001a009097887 */ /* 0x000fe2000a800000 */
        /* <DEDUP_REMOVED lines=10> */
[----:B-1----:R2:W1:Y:S08]  /*0fd0*/  SYNCS.EXCH.64 URZ, [UR8+0x360], UR12 ;  /* 0x0003600c08ff75b2 */ /* 0x0024700008000100 */
[----:B------:R2:W1:Y:S01]  /*0fe0*/  SYNCS.EXCH.64 URZ, [UR8+0x370], UR14 ;  /* 0x0003700e08ff75b2 */ /* 0x0004620008000100 */
[----:B------:R2:W1:Y:S01]  /*0ff0*/  SYNCS.EXCH.64 URZ, [UR8+0x368], UR12 ;  /* 0x0003680c08ff75b2 */ /* 0x0004620008000100 */
[----:B------:R2:W1:Y:S02]  /*1000*/  SYNCS.EXCH.64 URZ, [UR8+0x378], UR14 ;  /* 0x0003780e08ff75b2 */ /* 0x0004640008000100 */
[----:B--2---:R-:W-:Y:S01]  /*1010*/  NOP ;  /* 0x0000000000007918 */ /* 0x004fe20000000000 */
.L_x_13:
[----:B------:R-:W2:Y:S01]  /*1020*/  SHFL.IDX PT, R0, R59, RZ, 0x1f ;  /* 0x00001fff3b007589 */ /* 0x000ea200000e0000 */
[----:B------:R-:W-:Y:S01]  /*1030*/  NOP ;  /* 0x0000000000007918 */ /* 0x000fe20000000000 */
[----:B--2---:R-:W-:-:S13]  /*1040*/  ISETP.NE.AND P0, PT, R0, 0x5, PT ;  /* 0x000000050000780c */ /* 0x004fda0003f05270 */
[----:B------:R-:W-:Y:S05]  /*1050*/  @P0 BRA `(.L_x_14) ;  /* 0x0000000000540947 */ /* 0x000fea0003800000 */
[----:B-1----:R-:W-:Y:S01]  /*1060*/  UMOV UR9, 0x400 ;  /* 0x0000040000097882 */ /* 0x002fe20000000000 */
        /* <DEDUP_REMOVED lines=14> */
[----:B------:R2:W1:Y:S01]  /*1150*/  SYNCS.EXCH.64 URZ, [UR9+0x3a8], UR14 ;  /* 0x0003a80e09ff75b2 */ /* 0x0004620008000100 */
[----:B------:R2:W1:Y:S01]  /*1160*/  SYNCS.EXCH.64 URZ, [UR9+0x390], UR12 ;  /* 0x0003900c09ff75b2 */ /* 0x0004620008000100 */
[----:B------:R2:W1:Y:S01]  /*1170*/  SYNCS.EXCH.64 URZ, [UR9+0x3b0], UR14 ;  /* 0x0003b00e09ff75b2 */ /* 0x0004620008000100 */
[----:B------:R2:W1:Y:S01]  /*1180*/  SYNCS.EXCH.64 URZ, [UR9+0x398], UR12 ;  /* 0x0003980c09ff75b2 */ /* 0x0004620008000100 */
[----:B------:R2:W1:Y:S02]  /*1190*/  SYNCS.EXCH.64 URZ, [UR9+0x3b8], UR14 ;  /* 0x0003b80e09ff75b2 */ /* 0x0004640008000100 */
[----:B--2---:R-:W-:Y:S01]  /*11a0*/  NOP ;  /* 0x0000000000007918 */ /* 0x004fe20000000000 */
.L_x_14:
[----:B------:R-:W2:Y:S01]  /*11b0*/  SHFL.IDX PT, R0, R59, RZ, 0x1f ;  /* 0x00001fff3b007589 */ /* 0x000ea200000e0000 */
[----:B------:R-:W-:Y:S01]  /*11c0*/  ISETP.NE.OR P1, PT, RZ, UR10, !P1 ;  /* 0x0000000aff007c0c */ /* 0x000fe2000cf25670 */
        /* <DEDUP_REMOVED lines=12> */
[----:B------:R2:W1:Y:S01]  /*1290*/  SYNCS.EXCH.64 URZ, [UR8+0x3d0], UR12 ;  /* 0x0003d00c08ff75b2 */ /* 0x0004620008000100 */
[----:B------:R2:W1:Y:S01]  /*12a0*/  SYNCS.EXCH.64 URZ, [UR8+0x3c8], UR12 ;  /* 0x0003c80c08ff75b2 */ /* 0x0004620008000100 */
[----:B------:R2:W1:Y:S02]  /*12b0*/  SYNCS.EXCH.64 URZ, [UR8+0x3d8], UR12 ;  /* 0x0003d80c08ff75b2 */ /* 0x0004640008000100 */
[----:B--2---:R-:W-:Y:S01]  /*12c0*/  NOP ;  /* 0x0000000000007918 */ /* 0x004fe20000000000 */
.L_x_15:
[----:B------:R-:W-:Y:S01]  /*12d0*/  VOTEU.ALL UP1, P1 ;  /* 0x0000000000ff7886 */ /* 0x000fe20000820000 */
[----:B------:R-:W2:Y:S01]  /*12e0*/  LDCU UR8, c[0x0][0x36c] ;  /* 0x00006d80ff0877ac */ /* 0x000ea20008000800 */
[----:B------:R-:W-:Y:S01]  /*12f0*/  NOP ;  /* 0x0000000000007918 */ /* 0x000fe20000000000 */
[----:B------:R-:W-:Y:S01]  /*1300*/  LOP3.LUT R2, R65, 0x1f, RZ, 0xc0, !PT ;  /* 0x0000001f41027812 */ /* 0x000fe200078ec0ff */
[----:B-1----:R-:W-:Y:S01]  /*1310*/  UMOV UR12, 0x20 ;  /* 0x00000020000c7882 */ /* 0x002fe20000000000 */
[----:B------:R-:W-:Y:S01]  /*1320*/  @!UP1 UMOV UR6, 0x400 ;  /* 0x0000040000069882 */ /* 0x000fe20000000000 */
[----:B------:R-:W-:-:S04]  /*1330*/  @!UP1 UIADD3 UR12, UPT, UPT, -UR12, 0x100000, URZ ;  /* 0x001000000c0c9890 */ /* 0x000fc8000fffe1ff */
[----:B------:R-:W-:Y:S02]  /*1340*/  @!UP1 USHF.L.U32 UR13, UR12, 0xb, URZ ;  /* 0x0000000b0c0d9899 */ /* 0x000fe400080006ff */
[----:B------:R-:W-:Y:S02]  /*1350*/  @!UP1 USHF.L.U32 UR12, UR12, 0x1, URZ ;  /* 0x000000010c0c9899 */ /* 0x000fe400080006ff */
[----:B------:R-:W-:Y:S01]  /*1360*/  @!UP1 ULEA UR6, UR42, UR6, 0x18 ;  /* 0x000000062a069291 */ /* 0x000fe2000f8ec0ff */
[----:B------:R-:W-:Y:S01]  /*1370*/  VOTEU.ALL UP1, P1 ;  /* 0x0000000000ff7886 */ /* 0x000fe20000820000 */
[----:B------:R-:W-:Y:S01]  /*1380*/  UISETP.NE.AND UP4, UPT, UR10, URZ, UPT ;  /* 0x000000ff0a00728c */ /* 0x000fe2000bf85270 */
[----:B------:R-:W1:Y:S09]  /*1390*/  FENCE.VIEW.ASYNC.S ;  /* 0x00000000000073c6 */ /* 0x000e720000000000 */
[----:B-1----:R1:W1:Y:S01]  /*13a0*/  @!UP1 SYNCS.EXCH.64 URZ, [UR6+0x3e0], UR12 ;  /* 0x0003e00c06ff95b2 */ /* 0x0022620008000100 */
[----:B--2---:R-:W-:-:S09]  /*13b0*/  UISETP.EQ.U32.AND UP1, UPT, UR8, 0x1, UPT ;  /* 0x000000010800788c */ /* 0x004fd2000bf22070 */
[----:B------:R-:W-:Y:S05]  /*13c0*/  BRA.U !UP1, `(.L_x_16) ;  /* 0x0000000109087547 */ /* 0x000fea000b800000 */
[----:B-1--4-:R-:W-:Y:S01]  /*13d0*/  UCGABAR_ARV ;  /* 0x00000000000079c7 */ /* 0x012fe20008000000 */
[----:B------:R-:W-:Y:S05]  /*13e0*/  BRA `(.L_x_17) ;  /* 0x0000000000047947 */ /* 0x000fea0003800000 */
.L_x_16:
[----:B-1--4-:R-:W-:Y:S01]  /*13f0*/  NOP ;  /* 0x0000000000007918 */ /* 0x012fe20000000000 */
.L_x_17:
[----:B------:R-:W1:Y:S01]  /*1400*/  S2R R54, SR_CTAID.Y ;  /* 0x0000000000367919 */ /* 0x000e620000002600 */
[----:B------:R-:W-:-:S05]  /*1410*/  CS2R.32 R53, SR_CgaSize ;  /* 0x0000000000357805 */ /* 0x000fca0000008a00 */
[----:B------:R-:W-:-:S05]  /*1420*/  IMAD R53, R53, -0xa0, RZ ;  /* 0xffffff6035357824 */ /* 0x000fca00078e02ff */
[----:B------:R-:W-:-:S14]  /*1430*/  R2UR UR6, R53 ;  /* 0x00000000350672ca */ /* 0x000fdc00000e0000 */
[----:B------:R-:W2:Y:S01]  /*1440*/  LDCU UR6, c[0x0][UR6+0x2b4] ;  /* 0x00005680060677ac */ /* 0x000ea20008000800 */
[----:B------:R-:W-:-:S05]  /*1450*/  CS2R.32 R0, SR_CgaSize ;  /* 0x0000000000007805 */ /* 0x000fca0000008a00 */
[----:B------:R-:W-:-:S06]  /*1460*/  IMAD R0, R0, -0xa0, RZ ;  /* 0xffffff6000007824 */ /* 0x000fcc00078e02ff */
[----:B------:R-:W4:Y:S01]  /*1470*/  LDC R0, c[0x0][R0+0x2a4] ;  /* 0x0000a90000007b82 */ /* 0x000f220000000800 */
[----:B------:R-:W-:Y:S01]  /*1480*/  PRMT R10, RZ, 0x7610, R10 ;  /* 0x00007610ff0a7816 */ /* 0x000fe2000000000a */
[----:B------:R-:W3:Y:S01]  /*1490*/  S2R R3, SR_CTAID.X ;  /* 0x0000000000037919 */ /* 0x000ee20000002500 */
[----:B------:R-:W-:-:S05]  /*14a0*/  CS2R.32 R53, SR_CgaSize ;  /* 0x0000000000357805 */ /* 0x000fca0000008a00 */
[----:B------:R-:W-:-:S05]  /*14b0*/  IMAD R53, R53, -0xa0, RZ ;  /* 0xffffff6035357824 */ /* 0x000fca00078e02ff */
[----:B------:R-:W-:-:S14]  /*14c0*/  R2UR UR8, R53 ;  /* 0x00000000350872ca */ /* 0x000fdc00000e0000 */
[----:B------:R-:W4:Y:S01]  /*14d0*/  LDCU UR8, c[0x0][UR8+0x2b0] ;  /* 0x00005600080877ac */ /* 0x000f220008000800 */
[----:B------:R-:W-:Y:S01]  /*14e0*/  UISETP.NE.AND UP2, UPT, UR10, 0x2, UPT ;  /* 0x000000020a00788c */ /* 0x000fe2000bf45270 */
[----:B------:R-:W2:Y:S01]  /*14f0*/  LDC R11, c[0x0][0xb24] ;  /* 0x0002c900ff0b7b82 */ /* 0x000ea20000000800 */
[----:B------:R-:W-:-:S05]  /*1500*/  CS2R.32 R4, SR_CgaSize ;  /* 0x0000000000047805 */ /* 0x000fca0000008a00 */
[----:B------:R-:W-:-:S06]  /*1510*/  IMAD R4, R4, -0xa0, RZ ;  /* 0xffffff6004047824 */ /* 0x000fcc00078e02ff */
[----:B------:R-:W4:Y:S08]  /*1520*/  LDC R4, c[0x0][R4+0x2a0] ;  /* 0x0000a80004047b82 */ /* 0x000f300000000800 */
[----:B------:R-:W4:Y:S01]  /*1530*/  LDC R26, c[0x0][0xb24] ;  /* 0x0002c900ff1a7b82 */ /* 0x000f220000000800 */
[----:B-1----:R-:W-:-:S07]  /*1540*/  I2FP.F32.U32 R45, R54 ;  /* 0x00000036002d7245 */ /* 0x002fce0000201000 */
[----:B------:R-:W1:Y:S01]  /*1550*/  S2UR UR36, SR_CTAID.Z ;  /* 0x00000000002479c3 */ /* 0x000e620000002700 */
[----:B--2---:R-:W-:Y:S01]  /*1560*/  ISETP.GE.AND P0, PT, R11, 0x1, PT ;  /* 0x000000010b00780c */ /* 0x004fe20003f06270 */
[----:B---3--:R-:W-:Y:S01]  /*1570*/  IMAD.MOV.U32 R53, RZ, RZ, R3 ;  /* 0x000000ffff357224 */ /* 0x008fe200078e0003 */
[----:B------:R-:W-:Y:S01]  /*1580*/  I2FP.F32.U32 R52, R3 ;  /* 0x0000000300347245 */ /* 0x000fe20000201000 */
[----:B------:R-:W-:Y:S01]  /*1590*/  FMUL R45, R45, UR6 ;  /* 0x000000062d2d7c20 */ /* 0x000fe20008400000 */
[----:B------:R-:W2:Y:S03]  /*15a0*/  LDCU UR6, c[0x0][0xb30] ;  /* 0x00016600ff0677ac */ /* 0x000ea60008000800 */
[----:B----4-:R-:W-:Y:S02]  /*15b0*/  FMUL R52, R52, UR8 ;  /* 0x0000000834347c20 */ /* 0x010fe40008400000 */
[----:B------:R-:W3:Y:S08]  /*15c0*/  F2I.U32.TRUNC.NTZ R45, R45 ;  /* 0x0000002d002d7305 */ /* 0x000ef0000020f000 */
[----:B------:R-:W4:Y:S01]  /*15d0*/  F2I.U32.TRUNC.NTZ R52, R52 ;  /* 0x0000003400347305 */ /* 0x000f22000020f000 */
[----:B--2---:R-:W-:Y:S01]  /*15e0*/  UISETP.NE.AND UP3, UPT, UR6, 0x1, UPT ;  /* 0x000000010600788c */ /* 0x004fe2000bf65270 */
[----:B---3--:R-:W-:-:S05]  /*15f0*/  IADD3 R45, PT, PT, -R45, RZ, RZ ;  /* 0x000000ff2d2d7210 */ /* 0x008fca0007ffe1ff */
[----:B------:R-:W-:Y:S01]  /*1600*/  IMAD R45, R0, R45, R54 ;  /* 0x0000002d002d7224 */ /* 0x000fe200078e0236 */
[----:B------:R-:W-:Y:S01]  /*1610*/  PRMT R0, RZ, 0x7610, R0 ;  /* 0x00007610ff007816 */ /* 0x000fe20000000000 */
[----:B----4-:R-:W-:-:S04]  /*1620*/  IMAD.MOV R52, RZ, RZ, -R52 ;  /* 0x000000ffff347224 */ /* 0x010fc800078e0a34 */
[----:B------:R-:W-:Y:S01]  /*1630*/  IMAD R52, R4, R52, R3 ;  /* 0x0000003404347224 */ /* 0x000fe200078e0203 */
[----:B-1----:R-:W-:Y:S06]  /*1640*/  BRA.U UP4, `(.L_x_18) ;  /* 0x0000000104247547 */ /* 0x002fec000b800000 */
[----:B------:R-:W-:Y:S01]  /*1650*/  ISETP.NE.AND P1, PT, R45, RZ, PT ;  /* 0x000000ff2d00720c */ /* 0x000fe20003f25270 */
[----:B------:R-:W-:Y:S01]  /*1660*/  IMAD.MOV.U32 R0, RZ, RZ, 0x3 ;  /* 0x00000003ff007424 */ /* 0x000fe200078e00ff */
[C---:B------:R-:W-:Y:S02]  /*1670*/  LOP3.LUT R4, R52.reuse, 0xfffffffe, RZ, 0xc0, !PT ;  /* 0xfffffffe34047812 */ /* 0x040fe400078ec0ff */
[----:B------:R-:W-:Y:S02]  /*1680*/  ISETP.LT.U32.OR P1, PT, R52, 0x2, !P1 ;  /* 0x000000023400780c */ /* 0x000fe40004f21470 */
[----:B------:R-:W-:Y:S02]  /*1690*/  SHF.L.U32 R0, R0, R4, RZ ;  /* 0x0000000400007219 */ /* 0x000fe400000006ff */
[----:B------:R-:W-:Y:S02]  /*16a0*/  SEL R6, RZ, 0x1, !P1 ;  /* 0x00000001ff067807 */ /* 0x000fe40004800000 */
[----:B------:R-:W-:-:S05]  /*16b0*/  SEL R5, RZ, 0x2, !P1 ;  /* 0x00000002ff057807 */ /* 0x000fca0004800000 */
[----:B------:R-:W-:-:S05]  /*16c0*/  IMAD.IADD R5, R6, 0x1, R5 ;  /* 0x0000000106057824 */ /* 0x000fca00078e0205 */
[----:B------:R-:W-:Y:S02]  /*16d0*/  PRMT R10, R5, 0x7610, R10 ;  /* 0x00007610050a7816 */ /* 0x000fe4000000000a */
.L_x_18:
[----:B------:R-:W-:Y:S05]  /*16e0*/  @!P0 BRA `(.L_x_19) ;  /* 0x0000000000b88947 */ /* 0x000fea0003800000 */
[----:B------:R-:W1:Y:S01]  /*16f0*/  LDC.64 R6, c[0x0][0xb18] ;  /* 0x0002c600ff067b82 */ /* 0x000e620000000a00 */
[----:B------:R-:W-:-:S07]  /*1700*/  ISETP.NE.AND P0, PT, R11, 0x1, PT ;  /* 0x000000010b00780c */ /* 0x000fce0003f05270 */
[----:B------:R-:W2:Y:S08]  /*1710*/  LDC R53, c[0x0][0xb0c] ;  /* 0x0002c300ff357b82 */ /* 0x000eb00000000800 */
[----:B------:R-:W3:Y:S08]  /*1720*/  LDC R14, c[0x0][0x370] ;  /* 0x0000dc00ff0e7b82 */ /* 0x000ef00000000800 */
[----:B------:R-:W4:Y:S01]  /*1730*/  LDC R13, c[0x0][0x374] ;  /* 0x0000dd00ff0d7b82 */ /* 0x000f220000000800 */
[----:B-1----:R-:W-:-:S07]  /*1740*/  ISETP.NE.AND P1, PT, R6, 0x1, PT ;  /* 0x000000010600780c */ /* 0x002fce0003f25270 */
[----:B------:R-:W3:Y:S01]  /*1750*/  LDC.64 R8, c[0x0][0xb10] ;  /* 0x0002c400ff087b82 */ /* 0x000ee20000000a00 */
[----:B--2---:R-:W-:-:S07]  /*1760*/  ISETP.NE.AND P2, PT, R53, 0x1, PT ;  /* 0x000000013500780c */ /* 0x004fce0003f45270 */
[----:B------:R-:W1:Y:S08]  /*1770*/  LDC R12, c[0x0][0xb20] ;  /* 0x0002c800ff0c7b82 */ /* 0x000e700000000800 */
[----:B------:R-:W2:Y:S01]  /*1780*/  LDC.64 R4, c[0x0][0xb28] ;  /* 0x0002ca00ff047b82 */ /* 0x000ea20000000a00 */
[----:B----4-:R-:W-:-:S04]  /*1790*/  IMAD.HI.U32 R15, R13, R7, RZ ;  /* 0x000000070d0f7227 */ /* 0x010fc800078e00ff */
[----:B------:R-:W-:-:S04]  /*17a0*/  IMAD.HI.U32 R7, R54, R7, RZ ;  /* 0x0000000736077227 */ /* 0x000fc800078e00ff */
[----:B---3--:R-:W-:-:S05]  /*17b0*/  IMAD.HI.U32 R16, R14, R8, RZ ;  /* 0x000000080e107227 */ /* 0x008fca00078e00ff */
[-C--:B------:R-:W-:Y:S01]  /*17c0*/  @P2 SHF.R.U32.HI R14, RZ, R9.reuse, R16 ;  /* 0x00000009ff0e2219 */ /* 0x080fe20000011610 */
[----:B------:R-:W-:Y:S01]  /*17d0*/  IMAD.HI.U32 R16, R3, R8, RZ ;  /* 0x0000000803107227 */ /* 0x000fe200078e00ff */
[-C--:B-1----:R-:W-:Y:S02]  /*17e0*/  @P1 SHF.R.U32.HI R13, RZ, R12.reuse, R15 ;  /* 0x0000000cff0d1219 */ /* 0x082fe4000001160f */
[----:B------:R-:W-:Y:S02]  /*17f0*/  SHF.R.U32.HI R7, RZ, R12, R7 ;  /* 0x0000000cff077219 */ /* 0x000fe40000011607 */
[----:B------:R-:W-:Y:S02]  /*1800*/  SHF.R.U32.HI R16, RZ, R9, R16 ;  /* 0x00000009ff107219 */ /* 0x000fe40000011610 */
[----:B------:R-:W-:Y:S01]  /*1810*/  SEL R7, R54, R7, !P1 ;  /* 0x0000000736077207 */ /* 0x000fe20004800000 */
[----:B--2---:R-:W-:Y:S01]  /*1820*/  IMAD.HI.U32 R15, R13, R4, RZ ;  /* 0x000000040d0f7227 */ /* 0x004fe200078e00ff */
[----:B------:R-:W-:-:S03]  /*1830*/  SEL R16, R3, R16, !P2 ;  /* 0x0000001003107207 */ /* 0x000fc60005000000 */
[----:B------:R-:W-:Y:S01]  /*1840*/  IMAD.HI.U32 R8, R14, R4, RZ ;  /* 0x000000040e087227 */ /* 0x000fe200078e00ff */
[----:B------:R-:W-:-:S04]  /*1850*/  @P0 SHF.R.U32.HI R13, RZ, R5, R15 ;  /* 0x00000005ff0d0219 */ /* 0x000fc8000001160f */
[----:B------:R-:W-:Y:S01]  /*1860*/  @P0 SHF.R.U32.HI R14, RZ, R5, R8 ;  /* 0x00000005ff0e0219 */ /* 0x000fe20000011608 */
[----:B------:R-:W-:-:S04]  /*1870*/  IMAD R13, R13, R11, RZ ;  /* 0x0000000b0d0d7224 */ /* 0x000fc800078e02ff */
[----:B------:R-:W-:Y:S01]  /*1880*/  IMAD R8, R14, R11, RZ ;  /* 0x0000000b0e087224 */ /* 0x000fe200078e02ff */
[----:B------:R-:W-:-:S04]  /*1890*/  ISETP.GE.AND P1, PT, R7, R13, PT ;  /* 0x0000000d0700720c */ /* 0x000fc80003f26270 */
[----:B------:R-:W-:Y:S01]  /*18a0*/  ISETP.GE.OR P1, PT, R16, R8, P1 ;  /* 0x000000081000720c */ /* 0x000fe20000f26670 */
[----:B------:R-:W-:-:S05]  /*18b0*/  IMAD.HI.U32 R8, R7, R4, RZ ;  /* 0x0000000407087227 */ /* 0x000fca00078e00ff */
[----:B------:R-:W-:-:S04]  /*18c0*/  SHF.R.U32.HI R8, RZ, R5, R8 ;  /* 0x00000005ff087219 */ /* 0x000fc80000011608 */
[----:B------:R-:W-:-:S03]  /*18d0*/  SEL R8, R7, R8, !P0 ;  /* 0x0000000807087207 */ /* 0x000fc60004000000 */
[----:B------:R-:W-:Y:S01]  /*18e0*/  @!P1 IMAD.HI.U32 R9, R16, R4, RZ ;  /* 0x0000000410099227 */ /* 0x000fe200078e00ff */
[----:B------:R-:W-:-:S04]  /*18f0*/  IADD3 R4, PT, PT, -R8, RZ, RZ ;  /* 0x000000ff08047210 */ /* 0x000fc80007ffe1ff */
[----:B------:R-:W-:Y:S01]  /*1900*/  @!P1 SHF.R.U32.HI R5, RZ, R5, R9 ;  /* 0x00000005ff059219 */ /* 0x000fe20000011609 */
[----:B------:R-:W-:Y:S01]  /*1910*/  IMAD R4, R11, R4, R7 ;  /* 0x000000040b047224 */ /* 0x000fe200078e0207 */
[----:B------:R-:W-:Y:S02]  /*1920*/  IADD3 R9, PT, PT, -R7, RZ, RZ ;  /* 0x000000ff07097210 */ /* 0x000fe40007ffe1ff */
[----:B------:R-:W-:-:S03]  /*1930*/  @!P1 SEL R5, R16, R5, !P0 ;  /* 0x0000000510059207 */ /* 0x000fc60004000000 */
[----:B------:R-:W-:Y:S02]  /*1940*/  IMAD R9, R6, R9, R54 ;  /* 0x0000000906097224 */ /* 0x000fe400078e0236 */
[--C-:B------:R-:W-:Y:S02]  /*1950*/  @!P1 IMAD.IADD R8, R8, 0x1, -R5.reuse ;  /* 0x0000000108089824 */ /* 0x100fe400078e0a05 */
[----:B------:R-:W-:Y:S01]  /*1960*/  @!P1 IMAD R5, R4, R14, R5 ;  /* 0x0000000e04059224 */ /* 0x000fe200078e0205 */
[----:B------:R-:W-:Y:S01]  /*1970*/  IADD3 R4, PT, PT, -R16, RZ, RZ ;  /* 0x000000ff10047210 */ /* 0x000fe20007ffe1ff */
[----:B------:R-:W-:Y:S02]  /*1980*/  @!P1 IMAD R7, R8, R11, R16 ;  /* 0x0000000b08079224 */ /* 0x000fe400078e0210 */
[----:B------:R-:W-:Y:S02]  /*1990*/  @!P1 IMAD.MOV.U32 R16, RZ, RZ, R5 ;  /* 0x000000ffff109224 */ /* 0x000fe400078e0005 */
[----:B------:R-:W-:-:S02]  /*19a0*/  IMAD R4, R53, R4, R3 ;  /* 0x0000000435047224 */ /* 0x000fc400078e0203 */
[----:B------:R-:W-:Y:S02]  /*19b0*/  IMAD R54, R7, R6, R9 ;  /* 0x0000000607367224 */ /* 0x000fe400078e0209 */
[----:B------:R-:W-:Y:S02]  /*19c0*/  IMAD R53, R16, R53, R4 ;  /* 0x0000003510357224 */ /* 0x000fe400078e0204 */
.L_x_19:
[----:B------:R-:W-:Y:S05]  /*19d0*/  BRA.U UP3, `(.L_x_20) ;  /* 0x0000000103407547 */ /* 0x000fea000b800000 */
[----:B------:R-:W1:Y:S08]  /*19e0*/  LDC.64 R6, c[0x0][0xb10] ;  /* 0x0002c400ff067b82 */ /* 0x000e700000000a00 */
[----:B------:R-:W2:Y:S08]  /*19f0*/  LDC.64 R4, c[0x0][0xb18] ;  /* 0x0002c600ff047b82 */ /* 0x000eb00000000a00 */
[----:B------:R-:W3:Y:S08]  /*1a00*/  LDC R8, c[0x0][0xb20] ;  /* 0x0002c800ff087b82 */ /* 0x000ef00000000800 */
[----:B------:R-:W4:Y:S01]  /*1a10*/  LDC R9, c[0x0][0xb0c] ;  /* 0x0002c300ff097b82 */ /* 0x000f220000000800 */
[----:B-1----:R-:W-:-:S05]  /*1a20*/  IMAD.HI.U32 R6, R53, R6, RZ ;  /* 0x0000000635067227 */ /* 0x002fca00078e00ff */
[----:B------:R-:W-:Y:S01]  /*1a30*/  SHF.R.U32.HI R6, RZ, R7, R6 ;  /* 0x00000007ff067219 */ /* 0x000fe20000011606 */
[----:B--2---:R-:W-:Y:S01]  /*1a40*/  IMAD.HI.U32 R5, R54, R5, RZ ;  /* 0x0000000536057227 */ /* 0x004fe200078e00ff */
[----:B------:R-:W-:-:S04]  /*1a50*/  ISETP.NE.AND P0, PT, R4, 0x1, PT ;  /* 0x000000010400780c */ /* 0x000fc80003f05270 */
[----:B---3--:R-:W-:-:S04]  /*1a60*/  SHF.R.U32.HI R5, RZ, R8, R5 ;  /* 0x00000008ff057219 */ /* 0x008fc80000011605 */
[----:B------:R-:W-:Y:S02]  /*1a70*/  SEL R5, R54, R5, !P0 ;  /* 0x0000000536057207 */ /* 0x000fe40004000000 */
[----:B----4-:R-:W-:-:S04]  /*1a80*/  ISETP.NE.AND P1, PT, R9, 0x1, PT ;  /* 0x000000010900780c */ /* 0x010fc80003f25270 */
[----:B------:R-:W-:-:S05]  /*1a90*/  SEL R7, R53, R6, !P1 ;  /* 0x0000000635077207 */ /* 0x000fca0004800000 */
[----:B------:R-:W-:Y:S02]  /*1aa0*/  IMAD.IADD R6, R5, 0x1, -R7 ;  /* 0x0000000105067824 */ /* 0x000fe400078e0a07 */
[----:B------:R-:W-:Y:S02]  /*1ab0*/  IMAD.IADD R5, R7, 0x1, -R5 ;  /* 0x0000000107057824 */ /* 0x000fe400078e0a05 */
[----:B------:R-:W-:Y:S02]  /*1ac0*/  IMAD R53, R6, R9, R53 ;  /* 0x0000000906357224 */ /* 0x000fe400078e0235 */
[----:B------:R-:W-:Y:S02]  /*1ad0*/  IMAD R54, R5, R4, R54 ;  /* 0x0000000405367224 */ /* 0x000fe400078e0236 */
.L_x_20:
[----:B------:R-:W-:Y:S05]  /*1ae0*/  BRA.U !UP1, `(.L_x_21) ;  /* 0x00000001090c7547 */ /* 0x000fea000b800000 */
[----:B------:R-:W-:Y:S01]  /*1af0*/  UCGABAR_WAIT ;  /* 0x0000000000007dc7 */ /* 0x000fe20008000000 */
[----:B------:R-:W-:Y:S01]  /*1b00*/  CCTL.IVALL ;  /* 0x00000000ff00798f */ /* 0x000fe20002000000 */
[----:B------:R-:W-:Y:S05]  /*1b10*/  BRA `(.L_x_22) ;  /* 0x0000000000047947 */ /* 0x000fea0003800000 */
.L_x_21:
[----:B------:R-:W-:Y:S06]  /*1b20*/  BAR.SYNC.DEFER_BLOCKING 0x0 ;  /* 0x0000000000007b1d */ /* 0x000fec0000010000 */
.L_x_22:
[----:B------:R-:W-:Y:S05]  /*1b30*/  BRA.U UP2, `(.L_x_23) ;  /* 0x0000002d02747547 */ /* 0x000fea000b800000 */
[----:B------:R-:W1:Y:S01]  /*1b40*/  LDCU UR15, c[0x0][0x38c] ;  /* 0x00007180ff0f77ac */ /* 0x000e620008000800 */
[----:B------:R-:W2:Y:S01]  /*1b50*/  LDC R8, c[0x0][0x370] ;  /* 0x0000dc00ff087b82 */ /* 0x000ea20000000800 */
[C---:B------:R-:W-:Y:S01]  /*1b60*/  IMAD.SHL.U32 R17, R3.reuse, 0x8, RZ ;  /* 0x0000000803117824 */ /* 0x040fe200078e00ff */
[----:B------:R-:W-:Y:S01]  /*1b70*/  PLOP3.LUT P1, PT, PT, PT, UP5, 0x80, 0x8 ;  /* 0x000000000008781c */ /* 0x000fe20003f2f058 */
[----:B------:R-:W-:Y:S01]  /*1b80*/  UISETP.NE.AND UP1, UPT, UR10, URZ, UPT ;  /* 0x000000ff0a00728c */ /* 0x000fe2000bf25270 */
[----:B------:R-:W-:Y:S01]  /*1b90*/  ISETP.NE.AND P4, PT, R2, RZ, P5 ;  /* 0x000000ff0200720c */ /* 0x000fe20002f85270 */
[----:B------:R-:W-:Y:S01]  /*1ba0*/  IMAD.SHL.U32 R16, R3, 0x80, RZ ;  /* 0x0000008003107824 */ /* 0x000fe200078e00ff */
[----:B------:R-:W-:Y:S01]  /*1bb0*/  PLOP3.LUT P1, PT, P1, PT, PT, 0x8, 0x80 ;  /* 0x000000000080781c */ /* 0x000fe20000f2e170 */
[----:B------:R-:W-:Y:S01]  /*1bc0*/  IMAD.MOV.U32 R15, RZ, RZ, 0x1 ;  /* 0x00000001ff0f7424 */ /* 0x000fe200078e00ff */
[----:B------:R-:W3:Y:S01]  /*1bd0*/  LDC R0, c[0x0][0x374] ;  /* 0x0000dd00ff007b82 */ /* 0x000ee20000000800 */
[----:B------:R-:W-:Y:S01]  /*1be0*/  IMAD.MOV.U32 R14, RZ, RZ, RZ ;  /* 0x000000ffff0e7224 */ /* 0x000fe200078e00ff */
[----:B------:R-:W-:Y:S01]  /*1bf0*/  CS2R R12, SRZ ;  /* 0x00000000000c7805 */ /* 0x000fe2000001ff00 */
[----:B------:R-:W-:Y:S01]  /*1c00*/  IMAD.MOV.U32 R11, RZ, RZ, 0x1 ;  /* 0x00000001ff0b7424 */ /* 0x000fe200078e00ff */
[----:B------:R-:W-:Y:S01]  /*1c10*/  LOP3.LUT R17, R17, 0x8, RZ, 0xc0, !PT ;  /* 0x0000000811117812 */ /* 0x000fe200078ec0ff */
[----:B------:R-:W4:Y:S01]  /*1c20*/  LDCU.64 UR24, c[0x0][0x348] ;  /* 0x00006900ff1877ac */ /* 0x000f220008000a00 */
[----:B-1----:R-:W-:-:S02]  /*1c30*/  UIADD3 UR4, UPT, UPT, UR15, 0x1f, URZ ;  /* 0x0000001f0f047890 */ /* 0x002fc4000fffe0ff */
[----:B------:R-:W-:Y:S02]  /*1c40*/  USEL UR7, UR7, 0x2, UP1 ;  /* 0x0000000207077887 */ /* 0x000fe40008800000 */
[----:B------:R-:W-:Y:S01]  /*1c50*/  USHF.R.S32.HI UR22, URZ, 0x1f, UR4 ;  /* 0x0000001fff167899 */ /* 0x000fe20008011404 */
[----:B------:R-:W-:-:S03]  /*1c60*/  UMOV UR13, URZ ;  /* 0x000000ff000d7c82 */ /* 0x000fc60008000000 */
[----:B------:R-:W-:Y:S02]  /*1c70*/  ULEA.HI UR22, UR22, UR4, URZ, 0x5 ;  /* 0x0000000416167291 */ /* 0x000fe4000f8f28ff */
[----:B------:R-:W-:Y:S02]  /*1c80*/  UIADD3 UR4, UPT, UPT, UR15, -0x1, URZ ;  /* 0xffffffff0f047890 */ /* 0x000fe4000fffe0ff */
[----:B------:R-:W-:Y:S02]  /*1c90*/  USHF.R.S32.HI UR22, URZ, 0x5, UR22 ;  /* 0x00000005ff167899 */ /* 0x000fe40008011416 */
[----:B------:R-:W-:Y:S02]  /*1ca0*/  UISETP.GE.U32.AND UP2, UPT, UR4, -0x3f, UPT ;  /* 0xffffffc10400788c */ /* 0x000fe4000bf46070 */
[----:B------:R-:W-:Y:S02]  /*1cb0*/  UISETP.LT.U32.AND UP0, UPT, UR22, 0x34, UPT ;  /* 0x000000341600788c */ /* 0x000fe4000bf01070 */
[----:B------:R-:W-:-:S02]  /*1cc0*/  UIADD3 UR15, UPT, UPT, UR15, 0x3e, URZ ;  /* 0x0000003e0f0f7890 */ /* 0x000fc4000fffe0ff */
[----:B------:R-:W-:-:S04]  /*1cd0*/  USEL UR21, UR22, 0x34, UP0 ;  /* 0x0000003416157887 */ /* 0x000fc80008000000 */
[----:B------:R-:W-:Y:S02]  /*1ce0*/  UIADD3 UR6, UPT, UPT, UR21, -0x1, URZ ;  /* 0xffffffff15067890 */ /* 0x000fe4000fffe0ff */
[----:B------:R-:W-:Y:S02]  /*1cf0*/  @UP2 UIADD3 UR6, UPT, UPT, UR21, URZ, URZ ;  /* 0x000000ff15062290 */ /* 0x000fe4000fffe0ff */
[----:B------:R-:W-:Y:S02]  /*1d00*/  UIADD3 UR14, UPT, UPT, UR22, -UR21, URZ ;  /* 0x80000015160e7290 */ /* 0x000fe4000fffe0ff */
[----:B------:R-:W-:Y:S02]  /*1d10*/  UIADD3 UR5, UPT, UPT, UR6, 0x1, URZ ;  /* 0x0000000106057890 */ /* 0x000fe4000fffe0ff */
[----:B--2-4-:R-:W-:-:S12]  /*1d20*/  UIADD3 UR6, UPT, UPT, -UR6, URZ, URZ ;  /* 0x000000ff06067290 */ /* 0x014fd8000fffe1ff */
.L_x_43:
[----:B------:R-:W-:Y:S01]  /*1d30*/  UISETP.NE.AND UP0, UPT, UR42, URZ, UPT ;  /* 0x000000ff2a00728c */ /* 0x000fe2000bf05270 */
[----:B------:R-:W1:Y:S08]  /*1d40*/  S2UR UR42, SR_CgaCtaId ;  /* 0x00000000002a79c3 */ /* 0x000e700000008800 */
[----:B------:R-:W-:Y:S05]  /*1d50*/  BRA.U UP0, `(.L_x_24) ;  /* 0x0000000100347547 */ /* 0x000fea000b800000 */
[----:B------:R-:W2:Y:S01]  /*1d60*/  S2R R2, SR_CgaCtaId ;  /* 0x0000000000027919 */ /* 0x000ea20000008800 */
[----:B------:R-:W-:-:S04]  /*1d70*/  MOV R3, 0x400 ;  /* 0x0000040000037802 */ /* 0x000fc80000000f00 */
[----:B--2---:R-:W-:Y:S02]  /*1d80*/  LEA R2, R2, R3, 0x18 ;  /* 0x0000000302027211 */ /* 0x004fe400078ec0ff */
[----:B------:R-:W-:-:S03]  /*1d90*/  SHF.L.U32 R3, R11, 0x1f, RZ ;  /* 0x0000001f0b037819 */ /* 0x000fc600000006ff */
[----:B------:R-:W-:-:S04]  /*1da0*/  IMAD R2, R12, 0x8, R2 ;  /* 0x000000080c027824 */ /* 0x000fc800078e0202 */
[----:B------:R-:W2:Y:S02]  /*1db0*/  SYNCS.PHASECHK.TRANS64.TRYWAIT P0, [R2+URZ+0x3d0], R3 ;  /* 0x0003d003020075a7 */ /* 0x000ea400080011ff */
[----:B--2---:R-:W-:Y:S05]  /*1dc0*/  @!P0 BRA `(.L_x_25) ;  /* 0x0000006000b48947 */ /* 0x004fea0003800000 */
.L_x_157:
[----:B------:R-:W-:Y:S01]  /*1dd0*/  VIADD R12, R12, 0x1 ;  /* 0x000000010c0c7836 */ /* 0x000fe20000000000 */
[----:B------:R2:W-:Y:S04]  /*1de0*/  SYNCS.ARRIVE.TRANS64.A1T0 RZ, [R2+URZ+0x3c0], RZ ;  /* 0x0003c0ff02ff79a7 */ /* 0x0005e800081000ff */
[----:B------:R-:W-:-:S04]  /*1df0*/  ISETP.NE.AND P0, PT, R12, 0x2, PT ;  /* 0x000000020c00780c */ /* 0x000fc80003f05270 */
[----:B------:R-:W-:Y:S02]  /*1e00*/  SEL R12, R12, RZ, P0 ;  /* 0x000000ff0c0c7207 */ /* 0x000fe40000000000 */
[----:B--2---:R-:W-:-:S04]  /*1e10*/  SEL R2, RZ, 0x1, P0 ;  /* 0x00000001ff027807 */ /* 0x004fc80000000000 */
[----:B------:R-:W-:-:S07]  /*1e20*/  LOP3.LUT R11, R11, R2, RZ, 0x3c, !PT ;  /* 0x000000020b0b7212 */ /* 0x000fce00078e3cff */
.L_x_24:
[----:B------:R-:W-:Y:S01]  /*1e30*/  UMOV UR4, 0x400 ;  /* 0x0000040000047882 */ /* 0x000fe20000000000 */
[----:B------:R-:W-:Y:S01]  /*1e40*/  SHF.L.U32 R2, R15, 0x1f, RZ ;  /* 0x0000001f0f027819 */ /* 0x000fe200000006ff */
[----:B-1----:R-:W-:Y:S01]  /*1e50*/  ULEA UR4, UR42, UR4, 0x18 ;  /* 0x000000042a047291 */ /* 0x002fe2000f8ec0ff */
[----:B------:R-:W-:Y:S01]  /*1e60*/  R2UR UR35, R16 ;  /* 0x00000000102372ca */ /* 0x000fe200000e0000 */
[----:B------:R-:W-:Y:S01]  /*1e70*/  UISETP.GE.U32.AND UP0, UPT, UR15, 0x3f, UPT ;  /* 0x0000003f0f00788c */ /* 0x000fe2000bf06070 */
[----:B------:R-:W-:Y:S01]  /*1e80*/  R2UR UR11, R17 ;  /* 0x00000000110b72ca */ /* 0x000fe200000e0000 */
[----:B------:R-:W-:Y:S01]  /*1e90*/  ULEA UR8, UR13, UR4, 0x3 ;  /* 0x000000040d087291 */ /* 0x000fe2000f8e18ff */
[----:B------:R-:W-:-:S08]  /*1ea0*/  UMOV UR23, URZ ;  /* 0x000000ff00177c82 */ /* 0x000fd00008000000 */
[----:B------:R1:W2:Y:S01]  /*1eb0*/  SYNCS.PHASECHK.TRANS64.TRYWAIT P0, [UR8+0x1a0], R2 ;  /* 0x0001a002ff0075a7 */ /* 0x0002a20008001108 */
[----:B------:R-:W-:-:S13]  /*1ec0*/  R2UR UR8, R54 ;  /* 0x00000000360872ca */ /* 0x000fda00000e0000 */
[----:B------:R-:W-:Y:S01]  /*1ed0*/  ULEA UR11, UR8, UR11, 0x4 ;  /* 0x0000000b080b7291 */ /* 0x000fe2000f8e20ff */
[----:B-1----:R-:W-:-:S05]  /*1ee0*/  LEA.HI R2, R53, R53, RZ, 0x1 ;  /* 0x0000003535027211 */ /* 0x002fca00078f08ff */
[----:B------:R-:W-:-:S05]  /*1ef0*/  IMAD.SHL.U32 R2, R2, 0x80, RZ ;  /* 0x0000008002027824 */ /* 0x000fca00078e00ff */
[----:B------:R-:W-:-:S04]  /*1f00*/  LOP3.LUT R2, R2, 0xffffff00, RZ, 0xc0, !PT ;  /* 0xffffff0002027812 */ /* 0x000fc800078ec0ff */
[----:B------:R-:W-:-:S13]  /*1f10*/  R2UR UR9, R2 ;  /* 0x00000000020972ca */ /* 0x000fda00000e0000 */
[----:B------:R-:W-:Y:S01]  /*1f20*/  ULOP3.LUT UR35, UR9, 0x80, UR35, 0xf8, !UPT ;  /* 0x0000008009237892 */ /* 0x000fe2000f8ef823 */
[----:B------:R-:W-:Y:S11]  /*1f30*/  BRA.U !UP0, `(.L_x_26) ;  /* 0x0000000108c07547 */ /* 0x000ff6000b800000 */
[----:B------:R-:W-:Y:S01]  /*1f40*/  UMOV UR16, UR6 ;  /* 0x0000000600107c82 */ /* 0x000fe20008000000 */
[----:B------:R-:W-:Y:S01]  /*1f50*/  UMOV UR17, UR13 ;  /* 0x0000000d00117c82 */ /* 0x000fe20008000000 */
[----:B------:R-:W-:-:S05]  /*1f60*/  UMOV UR34, URZ ;  /* 0x000000ff00227c82 */ /* 0x000fca0008000000 */
.L_x_32:
[----:B------:R-:W-:Y:S01]  /*1f70*/  ULEA UR33, UR17, UR4, 0x3 ;  /* 0x0000000411217291 */ /* 0x000fe2000f8e18ff */
[----:B------:R-:W-:Y:S01]  /*1f80*/  @P5 MOV R3, 0x2200 ;  /* 0x0000220000035802 */ /* 0x000fe20000000f00 */
[----:B-12-4-:R-:W-:Y:S10]  /*1f90*/  @P0 BRA `(.L_x_27) ;  /* 0x00000000000c0947 */ /* 0x016ff40003800000 */
[----:B------:R-:W-:-:S04]  /*1fa0*/  SHF.L.U32 R4, R15, 0x1f, RZ ;  /* 0x0000001f0f047819 */ /* 0x000fc800000006ff */
[----:B------:R-:W1:Y:S02]  /*1fb0*/  SYNCS.PHASECHK.TRANS64.TRYWAIT P0, [UR33+0x1a0], R4 ;  /* 0x0001a004ff0075a7 */ /* 0x000e640008001121 */
[----:B-1----:R-:W-:Y:S05]  /*1fc0*/  @!P0 BRA `(.L_x_28) ;  /* 0x0000006000488947 */ /* 0x002fea0003800000 */
.L_x_27:
[----:B------:R2:W-:Y:S01]  /*1fd0*/  @P5 SYNCS.ARRIVE.TRANS64 RZ, [UR33], R3 ;  /* 0x00000003ffff59a7 */ /* 0x0005e20008000021 */
[----:B------:R-:W-:Y:S02]  /*1fe0*/  ULOP3.LUT UR8, UR7, 0x2, URZ, 0xfc, !UPT ;  /* 0x0000000207087892 */ /* 0x000fe4000f8efcff */
[----:B------:R-:W-:Y:S02]  /*1ff0*/  UIADD3 UR16, UPT, UPT, UR16, 0x1, URZ ;  /* 0x0000000110107890 */ /* 0x000fe4000fffe0ff */
[----:B------:R-:W-:Y:S02]  /*2000*/  UISETP.NE.AND UP0, UPT, UR8, 0x2, UPT ;  /* 0x000000020800788c */ /* 0x000fe4000bf05270 */
[----:B------:R-:W-:-:S07]  /*2010*/  UISETP.NE.AND UP2, UPT, UR16, 0x1, UPT ;  /* 0x000000011000788c */ /* 0x000fce000bf45270 */
[----:B------:R-:W-:Y:S05]  /*2020*/  BRA.U UP0, `(.L_x_29) ;  /* 0x0000000100047547 */ /* 0x000fea000b800000 */
[----:B------:R-:W-:Y:S05]  /*2030*/  BPT.TRAP 0x1 ;  /* 0x000000040000795c */ /* 0x000fea0000300000 */
.L_x_29:
[----:B------:R-:W-:Y:S04]  /*2040*/  BSSY.RECONVERGENT B0, `(.L_x_30) ;  /* 0x0000003000007945 */ /* 0x000fe80003800200 */
[----:B------:R-:W-:Y:S05]  /*2050*/  @!P4 BRA `(.L_x_31) ;  /* 0x000000000004c947 */ /* 0x000fea0003800000 */
[----:B------:R-:W-:Y:S05]  /*2060*/  BPT.TRAP 0x1 ;  /* 0x000000040000795c */ /* 0x000fea0000300000 */
.L_x_31:
[----:B------:R-:W-:Y:S05]  /*2070*/  BSYNC.RECONVERGENT B0 ;  /* 0x0000000000007941 */ /* 0x000fea0003800200 */
.L_x_30:
[----:B------:R-:W-:Y:S02]  /*2080*/  UIADD3 UR13, UPT, UPT, UR17, 0x1, URZ ;  /* 0x00000001110d7890 */ /* 0x000fe4000fffe0ff */
[----:B------:R-:W-:Y:S02]  /*2090*/  ULEA UR32, UR17, UR4, 0xc ;  /* 0x0000000411207291 */ /* 0x000fe4000f8e60ff */
[----:B------:R-:W-:Y:S02]  /*20a0*/  UISETP.NE.AND UP0, UPT, UR13, 0x34, UPT ;  /* 0x000000340d00788c */ /* 0x000fe4000bf05270 */
[----:B------:R-:W-:Y:S02]  /*20b0*/  UIADD3 UR28, UP1, UPT, UR24, 0x80, URZ ;  /* 0x00000080181c7890 */ /* 0x000fe4000ff3e0ff */
[----:B------:R-:W-:Y:S02]  /*20c0*/  USEL UR9, URZ, 0x1, UP0 ;  /* 0x00000001ff097887 */ /* 0x000fe40008000000 */
[----:B------:R-:W-:-:S02]  /*20d0*/  USEL UR13, UR13, URZ, UP0 ;  /* 0x000000ff0d0d7287 */ /* 0x000fc40008000000 */
[----:B------:R-:W-:Y:S02]  /*20e0*/  UIADD3 UR26, UP0, UPT, UR24, 0x180, URZ ;  /* 0x00000180181a7890 */ /* 0x000fe4000ff1e0ff */
[----:B------:R-:W-:Y:S01]  /*20f0*/  ULEA UR8, UR13, UR4, 0x3 ;  /* 0x000000040d087291 */ /* 0x000fe2000f8e18ff */
[----:B------:R-:W-:Y:S01]  /*2100*/  LOP3.LUT R15, R15, UR9, RZ, 0x3c, !PT ;  /* 0x000000090f0f7c12 */ /* 0x000fe2000f8e3cff */
[----:B------:R-:W-:Y:S02]  /*2110*/  ULOP3.LUT UR33, UR33, 0xfefffff8, URZ, 0xc0, !UPT ;  /* 0xfefffff821217892 */ /* 0x000fe4000f8ec0ff */
[----:B------:R-:W-:Y:S01]  /*2120*/  UIADD3.X UR29, UPT, UPT, URZ, UR25, URZ, UP1, !UPT ;  /* 0x00000019ff1d7290 */ /* 0x000fe20008ffe4ff */
[----:B-1----:R-:W-:Y:S01]  /*2130*/  SHF.L.U32 R2, R15, 0x1f, RZ ;  /* 0x0000001f0f027819 */ /* 0x002fe200000006ff */
[----:B------:R-:W-:Y:S02]  /*2140*/  UIADD3 UR32, UPT, UPT, UR32, 0x1500, URZ ;  /* 0x0000150020207890 */ /* 0x000fe4000fffe0ff */
[----:B------:R-:W-:Y:S01]  /*2150*/  UIADD3.X UR27, UPT, UPT, URZ, UR25, URZ, UP0, !UPT ;  /* 0x00000019ff1b7290 */ /* 0x000fe200087fe4ff */
[----:B------:R1:W4:Y:S01]  /*2160*/  SYNCS.PHASECHK.TRANS64.TRYWAIT P0, [UR8+0x1a0], R2 ;  /* 0x0001a002ff0075a7 */ /* 0x0003220008001108 */
[----:B------:R-:W-:Y:S01]  /*2170*/  ULEA UR8, UR17, UR4, 0x8 ;  /* 0x0000000411087291 */ /* 0x000fe2000f8e40ff */
[----:B------:R-:W-:Y:S01]  /*2180*/  UMOV UR18, 0x0 ;  /* 0x0000000000127882 */ /* 0x000fe20000000000 */
[----:B------:R-:W-:-:S02]  /*2190*/  UMOV UR19, 0x10000000 ;  /* 0x1000000000137882 */ /* 0x000fc40000000000 */
[----:B------:R-:W-:Y:S01]  /*21a0*/  UIADD3 UR8, UPT, UPT, UR8, 0x35500, URZ ;  /* 0x0003550008087890 */ /* 0x000fe2000fffe0ff */
[----:B------:R2:W-:Y:S01]  /*21b0*/  UTMALDG.3D.2CTA [UR32], [UR28], desc[UR18] ;  /* 0x000012201c0075b4 */ /* 0x0005e20008211000 */
[----:B------:R-:W-:Y:S01]  /*21c0*/  UMOV UR10, UR34 ;  /* 0x00000022000a7c82 */ /* 0x000fe20008000000 */
[----:B------:R-:W-:Y:S01]  /*21d0*/  UMOV UR12, UR36 ;  /* 0x00000024000c7c82 */ /* 0x000fe20008000000 */
[----:B------:R-:W-:Y:S01]  /*21e0*/  UMOV UR9, UR33 ;  /* 0x0000002100097c82 */ /* 0x000fe20008000000 */
[----:B------:R-:W-:Y:S01]  /*21f0*/  UMOV UR23, UR5 ;  /* 0x0000000500177c82 */ /* 0x000fe20008000000 */
[----:B------:R-:W-:-:S03]  /*2200*/  UMOV UR17, UR13 ;  /* 0x0000000d00117c82 */ /* 0x000fc60008000000 */
[----:B------:R1:W-:Y:S01]  /*2210*/  UTMALDG.3D.2CTA [UR8], [UR26], desc[UR18] ;  /* 0x000012081a0075b4 */ /* 0x0003e20008211000 */
[----:B--2---:R-:W-:Y:S01]  /*2220*/  UIADD3 UR34, UPT, UPT, UR34, 0x20, URZ ;  /* 0x0000002022227890 */ /* 0x004fe2000fffe0ff */
[----:B------:R-:W-:Y:S11]  /*2230*/  BRA.U UP2, `(.L_x_32) ;  /* 0xfffffffd024c7547 */ /* 0x000ff6000b83ffff */
.L_x_26:
[----:B-1----:R-:W-:Y:S01]  /*2240*/  ULEA UR8, UR13, UR4, 0x3 ;  /* 0x000000040d087291 */ /* 0x002fe2000f8e18ff */
[----:B------:R-:W-:Y:S01]  /*2250*/  SHF.L.U32 R2, R15, 0x1f, RZ ;  /* 0x0000001f0f027819 */ /* 0x000fe200000006ff */
[----:B------:R-:W-:Y:S01]  /*2260*/  @!P1 SYNCS.ARRIVE.TRANS64.A1T0 RZ, [UR4+0x358], RZ ;  /* 0x000358ffffff99a7 */ /* 0x000fe20008100004 */
[----:B------:R-:W-:-:S06]  /*2270*/  UISETP.GT.AND UP0, UPT, UR22, UR21, UPT ;  /* 0x000000151600728c */ /* 0x000fcc000bf04270 */
[----:B--2-4-:R1:W2:Y:S03]  /*2280*/  SYNCS.PHASECHK.TRANS64.TRYWAIT P0, [UR8+0x1a0], R2 ;  /* 0x0001a002ff0075a7 */ /* 0x0142a60008001108 */
[----:B------:R-:W-:Y:S05]  /*2290*/  BRA.U !UP0, `(.L_x_33) ;  /* 0x0000000108c07547 */ /* 0x000fea000b800000 */
[----:B------:R-:W-:Y:S01]  /*22a0*/  UIADD3 UR26, UPT, UPT, UR14, UR23, URZ ;  /* 0x000000170e1a7290 */ /* 0x000fe2000fffe0ff */
[----:B------:R-:W-:-:S11]  /*22b0*/  UMOV UR27, UR13 ;  /* 0x0000000d001b7c82 */ /* 0x000fd60008000000 */
.L_x_39:
[----:B------:R-:W-:Y:S01]  /*22c0*/  ULEA UR17, UR27, UR4, 0x3 ;  /* 0x000000041b117291 */ /* 0x000fe2000f8e18ff */
[----:B--2---:R-:W-:Y:S01]  /*22d0*/  @P5 MOV R3, 0x2200 ;  /* 0x0000220000035802 */ /* 0x004fe20000000f00 */
[----:B-12---:R-:W-:Y:S10]  /*22e0*/  @P0 BRA `(.L_x_34) ;  /* 0x00000000000c0947 */ /* 0x006ff40003800000 */
[----:B------:R-:W-:-:S04]  /*22f0*/  SHF.L.U32 R4, R15, 0x1f, RZ ;  /* 0x0000001f0f047819 */ /* 0x000fc800000006ff */
[----:B------:R-:W2:Y:S02]  /*2300*/  SYNCS.PHASECHK.TRANS64.TRYWAIT P0, [UR17+0x1a0], R4 ;  /* 0x0001a004ff0075a7 */ /* 0x000ea40008001111 */
[----:B--2---:R-:W-:Y:S05]  /*2310*/  @!P0 BRA `(.L_x_35) ;  /* 0x0000005c008c8947 */ /* 0x004fea0003800000 */
.L_x_34:
[----:B------:R2:W-:Y:S01]  /*2320*/  @P5 SYNCS.ARRIVE.TRANS64 RZ, [UR17], R3 ;  /* 0x00000003ffff59a7 */ /* 0x0005e20008000011 */
[----:B------:R-:W-:-:S04]  /*2330*/  ULOP3.LUT UR8, UR7, 0x2, URZ, 0xfc, !UPT ;  /* 0x0000000207087892 */ /* 0x000fc8000f8efcff */
[----:B------:R-:W-:-:S09]  /*2340*/  UISETP.NE.AND UP0, UPT, UR8, 0x2, UPT ;  /* 0x000000020800788c */ /* 0x000fd2000bf05270 */
[----:B------:R-:W-:Y:S05]  /*2350*/  BRA.U UP0, `(.L_x_36) ;  /* 0x0000000100047547 */ /* 0x000fea000b800000 */
[----:B------:R-:W-:Y:S05]  /*2360*/  BPT.TRAP 0x1 ;  /* 0x000000040000795c */ /* 0x000fea0000300000 */
.L_x_36:
[----:B------:R-:W-:Y:S04]  /*2370*/  BSSY.RECONVERGENT B0, `(.L_x_37) ;  /* 0x0000003000007945 */ /* 0x000fe80003800200 */
[----:B------:R-:W-:Y:S05]  /*2380*/  @!P4 BRA `(.L_x_38) ;  /* 0x000000000004c947 */ /* 0x000fea0003800000 */
[----:B------:R-:W-:Y:S05]  /*2390*/  BPT.TRAP 0x1 ;  /* 0x000000040000795c */ /* 0x000fea0000300000 */
.L_x_38:
[----:B------:R-:W-:Y:S05]  /*23a0*/  BSYNC.RECONVERGENT B0 ;  /* 0x0000000000007941 */ /* 0x000fea0003800200 */
.L_x_37:
        /* <DEDUP_REMOVED lines=9> */
[----:B------:R-:W-:Y:S02]  /*2440*/  USHF.L.U32 UR18, UR23, 0x5, URZ ;  /* 0x0000000517127899 */ /* 0x000fe400080006ff */
[----:B------:R-:W-:Y:S01]  /*2450*/  ULOP3.LUT UR17, UR17, 0xfefffff8, URZ, 0xc0, !UPT ;  /* 0xfefffff811117892 */ /* 0x000fe2000f8ec0ff */
[----:B-1----:R-:W-:Y:S01]  /*2460*/  SHF.L.U32 R2, R15, 0x1f, RZ ;  /* 0x0000001f0f027819 */ /* 0x002fe200000006ff */
[----:B------:R-:W-:Y:S02]  /*2470*/  UIADD3 UR16, UPT, UPT, UR16, 0x1500, URZ ;  /* 0x0000150010107890 */ /* 0x000fe4000fffe0ff */
[----:B------:R-:W-:Y:S01]  /*2480*/  UIADD3.X UR33, UPT, UPT, URZ, UR25, URZ, UP1, !UPT ;  /* 0x00000019ff217290 */ /* 0x000fe20008ffe4ff */
[----:B------:R4:W1:Y:S01]  /*2490*/  SYNCS.PHASECHK.TRANS64.TRYWAIT P0, [UR8+0x1a0], R2 ;  /* 0x0001a002ff0075a7 */ /* 0x0008620008001108 */
[----:B------:R-:W-:-:S02]  /*24a0*/  ULEA UR8, UR27, UR4, 0x8 ;  /* 0x000000041b087291 */ /* 0x000fc4000f8e40ff */
[----:B------:R-:W-:Y:S02]  /*24b0*/  UIADD3.X UR31, UPT, UPT, URZ, UR25, URZ, UP0, !UPT ;  /* 0x00000019ff1f7290 */ /* 0x000fe400087fe4ff */
[----:B------:R-:W-:Y:S01]  /*24c0*/  UIADD3 UR8, UPT, UPT, UR8, 0x35500, URZ ;  /* 0x0003550008087890 */ /* 0x000fe2000fffe0ff */
[----:B------:R-:W-:Y:S01]  /*24d0*/  UMOV UR28, 0x0 ;  /* 0x00000000001c7882 */ /* 0x000fe20000000000 */
[----:B------:R-:W-:Y:S01]  /*24e0*/  UMOV UR29, 0x10000000 ;  /* 0x10000000001d7882 */ /* 0x000fe20000000000 */
[----:B------:R-:W-:Y:S01]  /*24f0*/  UMOV UR19, UR35 ;  /* 0x0000002300137c82 */ /* 0x000fe20008000000 */
[----:B------:R-:W-:Y:S01]  /*2500*/  UMOV UR20, UR36 ;  /* 0x0000002400147c82 */ /* 0x000fe20008000000 */
[----:B------:R-:W-:Y:S01]  /*2510*/  UMOV UR12, UR36 ;  /* 0x00000024000c7c82 */ /* 0x000fe20008000000 */
[----:B------:R-:W-:Y:S01]  /*2520*/  UMOV UR9, UR17 ;  /* 0x0000001100097c82 */ /* 0x000fe20008000000 */
[----:B------:R-:W-:Y:S01]  /*2530*/  UMOV UR10, UR18 ;  /* 0x00000012000a7c82 */ /* 0x000fe20008000000 */
[----:B------:R4:W-:Y:S01]  /*2540*/  UTMALDG.3D.2CTA [UR16], [UR32], desc[UR28] ;  /* 0x00001c10200075b4 */ /* 0x0009e20008211000 */
[----:B------:R-:W-:Y:S01]  /*2550*/  UIADD3 UR23, UPT, UPT, UR23, 0x1, URZ ;  /* 0x0000000117177890 */ /* 0x000fe2000fffe0ff */
[----:B------:R-:W-:-:S03]  /*2560*/  UMOV UR27, UR13 ;  /* 0x0000000d001b7c82 */ /* 0x000fc60008000000 */
[----:B------:R-:W-:Y:S01]  /*2570*/  UISETP.NE.AND UP0, UPT, UR23, UR26, UPT ;  /* 0x0000001a1700728c */ /* 0x000fe2000bf05270 */
[----:B------:R4:W-:Y:S08]  /*2580*/  UTMALDG.3D.2CTA [UR8], [UR30], desc[UR28] ;  /* 0x00001c081e0075b4 */ /* 0x0009f00008211000 */
[----:B----4-:R-:W-:Y:S05]  /*2590*/  BRA.U UP0, `(.L_x_39) ;  /* 0xfffffffd00487547 */ /* 0x010fea000b83ffff */
.L_x_33:
[C---:B-1----:R-:W-:Y:S01]  /*25a0*/  LEA R2, R14.reuse, UR4, 0x3 ;  /* 0x000000040e027c11 */ /* 0x042fe2000f8e18ff */
[----:B------:R-:W-:Y:S01]  /*25b0*/  NOP ;  /* 0x0000000000007918 */ /* 0x000fe20000000000 */
[----:B--2---:R-:W-:Y:S02]  /*25c0*/  SHF.L.U32 R3, R13, 0x1f, RZ ;  /* 0x0000001f0d037819 */ /* 0x004fe400000006ff */
[----:B------:R-:W-:Y:S02]  /*25d0*/  LEA R4, R14, UR4, 0x4 ;  /* 0x000000040e047c11 */ /* 0x000fe4000f8e20ff */
[----:B------:R-:W1:Y:S02]  /*25e0*/  SYNCS.PHASECHK.TRANS64.TRYWAIT P0, [R2+URZ+0x360], R3 ;  /* 0x00036003020075a7 */ /* 0x000e6400080011ff */
[----:B-1----:R-:W-:Y:S05]  /*25f0*/  @!P0 BRA `(.L_x_40) ;  /* 0x0000005800ec8947 */ /* 0x002fea0003800000 */
.L_x_160:
[----:B------:R-:W2:Y:S01]  /*2600*/  LDS.128 R4, [R4+0x3f0] ;  /* 0x0003f00004047984 */ /* 0x000ea20000000c00 */
[----:B------:R-:W-:Y:S01]  /*2610*/  ISETP.GE.AND P0, PT, R26, 0x1, PT ;  /* 0x000000011a00780c */ /* 0x000fe20003f06270 */
[----:B-1----:R-:W-:Y:S01]  /*2620*/  VIADD R2, R2, 0x370 ;  /* 0x0000037002027836 */ /* 0x002fe20000000000 */
[----:B------:R-:W-:Y:S01]  /*2630*/  @!PT LDS RZ, [RZ] ;  /* 0x00000000fffff984 */ /* 0x000fe20000000800 */
[----:B------:R-:W-:Y:S01]  /*2640*/  @!PT LDS RZ, [RZ] ;  /* 0x00000000fffff984 */ /* 0x000fe20000000800 */
[----:B------:R-:W-:Y:S01]  /*2650*/  @!PT LDS RZ, [RZ] ;  /* 0x00000000fffff984 */ /* 0x000fe20000000800 */
[----:B------:R-:W-:Y:S01]  /*2660*/  @!PT LDS RZ, [RZ] ;  /* 0x00000000fffff984 */ /* 0x000fe20000000800 */
[----:B------:R1:W-:Y:S06]  /*2670*/  MEMBAR.ALL.CTA ;  /* 0x0000000000007992 */ /* 0x0003ec0000008000 */
[----:B-1----:R-:W1:Y:S01]  /*2680*/  FENCE.VIEW.ASYNC.S ;  /* 0x00000000000073c6 */ /* 0x002e620000000000 */
[----:B------:R-:W-:-:S04]  /*2690*/  PRMT R2, RZ, 0x654, R2 ;  /* 0x00000654ff027816 */ /* 0x000fc80000000002 */
[----:B-1----:R1:W-:Y:S01]  /*26a0*/  SYNCS.ARRIVE.TRANS64.RED.A1T0 RZ, [R2+URZ], RZ ;  /* 0x000000ff02ff79a7 */ /* 0x0023e200081004ff */
[----:B--2---:R-:W-:-:S13]  /*26b0*/  LOP3.LUT P2, RZ, R6, 0x1, RZ, 0xc0, !PT ;  /* 0x0000000106ff7812 */ /* 0x004fda000784c0ff */
[----:B------:R-:W-:Y:S01]  /*26c0*/  @P2 SHF.R.U32.HI R3, RZ, 0x10, R5 ;  /* 0x00000010ff032819 */ /* 0x000fe20000011605 */
[----:B------:R-:W-:Y:S01]  /*26d0*/  VOTEU.ANY UP0, P2 ;  /* 0x0000000000ff7886 */ /* 0x000fe20001000100 */
[----:B------:R-:W-:Y:S02]  /*26e0*/  @P2 MOV R10, R4 ;  /* 0x00000004000a2202 */ /* 0x000fe40000000f00 */
[----:B------:R-:W-:Y:S02]  /*26f0*/  @P2 R2UR.BROADCAST UR8, R3 ;  /* 0x00000000030822ca */ /* 0x000fe400008e0000 */
[----:B------:R-:W-:-:S11]  /*2700*/  @P2 LOP3.LUT R9, R5, 0xffff, RZ, 0xc0, !PT ;  /* 0x0000ffff05092812 */ /* 0x000fd600078ec0ff */
[----:B------:R-:W-:Y:S01]  /*2710*/  @UP0 UMOV UR36, UR8 ;  /* 0x0000000800240c82 */ /* 0x000fe20008000000 */
[----:B-1----:R-:W-:Y:S05]  /*2720*/  @!P0 BRA `(.L_x_41) ;  /* 0x0000000000b88947 */ /* 0x002fea0003800000 */
[----:B------:R-:W3:Y:S01]  /*2730*/  LDC.64 R4, c[0x0][0xb18] ;  /* 0x0002c600ff047b82 */ /* 0x000ee20000000a00 */
[----:B------:R-:W-:-:S07]  /*2740*/  ISETP.NE.AND P3, PT, R26, 0x1, PT ;  /* 0x000000011a00780c */ /* 0x000fce0003f65270 */
[----:B------:R-:W1:Y:S08]  /*2750*/  LDC.64 R6, c[0x0][0xb10] ;  /* 0x0002c400ff067b82 */ /* 0x000e700000000a00 */
[----:B------:R-:W2:Y:S08]  /*2760*/  LDC R18, c[0x0][0xb20] ;  /* 0x0002c800ff127b82 */ /* 0x000eb00000000800 */
[----:B------:R-:W4:Y:S01]  /*2770*/  LDC R19, c[0x0][0xb0c] ;  /* 0x0002c300ff137b82 */ /* 0x000f220000000800 */
[----:B---3--:R-:W-:Y:S01]  /*2780*/  IMAD.HI.U32 R21, R0, R5, RZ ;  /* 0x0000000500157227 */ /* 0x008fe200078e00ff */
[----:B------:R-:W-:-:S03]  /*2790*/  ISETP.NE.AND P0, PT, R4, 0x1, PT ;  /* 0x000000010400780c */ /* 0x000fc60003f05270 */
[----:B------:R-:W-:-:S03]  /*27a0*/  IMAD.HI.U32 R5, R9, R5, RZ ;  /* 0x0000000509057227 */ /* 0x000fc600078e00ff */
[----:B------:R-:W3:Y:S01]  /*27b0*/  LDC.64 R2, c[0x0][0xb28] ;  /* 0x0002ca00ff027b82 */ /* 0x000ee20000000a00 */
[----:B-1----:R-:W-:-:S04]  /*27c0*/  IMAD.HI.U32 R22, R8, R6, RZ ;  /* 0x0000000608167227 */ /* 0x002fc800078e00ff */
[----:B------:R-:W-:Y:S01]  /*27d0*/  IMAD.HI.U32 R23, R10, R6, RZ ;  /* 0x000000060a177227 */ /* 0x000fe200078e00ff */
[----:B------:R-:W-:Y:S02]  /*27e0*/  SHF.R.U32.HI R22, RZ, R7, R22 ;  /* 0x00000007ff167219 */ /* 0x000fe40000011616 */
[-C--:B--2---:R-:W-:Y:S02]  /*27f0*/  SHF.R.U32.HI R21, RZ, R18.reuse, R21 ;  /* 0x00000012ff157219 */ /* 0x084fe40000011615 */
[----:B------:R-:W-:Y:S02]  /*2800*/  SHF.R.U32.HI R5, RZ, R18, R5 ;  /* 0x00000012ff057219 */ /* 0x000fe40000011605 */
[----:B------:R-:W-:Y:S02]  /*2810*/  SEL R21, R0, R21, !P0 ;  /* 0x0000001500157207 */ /* 0x000fe40004000000 */
[----:B------:R-:W-:Y:S02]  /*2820*/  SHF.R.U32.HI R23, RZ, R7, R23 ;  /* 0x00000007ff177219 */ /* 0x000fe40000011617 */
[----:B----4-:R-:W-:-:S02]  /*2830*/  ISETP.NE.AND P1, PT, R19, 0x1, PT ;  /* 0x000000011300780c */ /* 0x010fc40003f25270 */
[----:B------:R-:W-:Y:S02]  /*2840*/  SEL R5, R9, R5, !P0 ;  /* 0x0000000509057207 */ /* 0x000fe40004000000 */
[----:B------:R-:W-:Y:S02]  /*2850*/  SEL R22, R8, R22, !P1 ;  /* 0x0000001608167207 */ /* 0x000fe40004800000 */
[----:B------:R-:W-:Y:S01]  /*2860*/  SEL R23, R10, R23, !P1 ;  /* 0x000000170a177207 */ /* 0x000fe20004800000 */
[----:B---3--:R-:W-:-:S04]  /*2870*/  IMAD.HI.U32 R20, R21, R2, RZ ;  /* 0x0000000215147227 */ /* 0x008fc800078e00ff */
        /* <DEDUP_REMOVED lines=10> */
[----:B------:R-:W-:-:S04]  /*2920*/  @!P0 IMAD.HI.U32 R7, R23, R2, RZ ;  /* 0x0000000217078227 */ /* 0x000fc800078e00ff */
[----:B------:R-:W-:Y:S01]  /*2930*/  IMAD.MOV R2, RZ, RZ, -R6 ;  /* 0x000000ffff027224 */ /* 0x000fe200078e0a06 */
[----:B------:R-:W-:Y:S02]  /*2940*/  @!P0 SHF.R.U32.HI R3, RZ, R3, R7 ;  /* 0x00000003ff038219 */ /* 0x000fe40000011607 */
[----:B------:R-:W-:Y:S01]  /*2950*/  IADD3 R7, PT, PT, -R5, RZ, RZ ;  /* 0x000000ff05077210 */ /* 0x000fe20007ffe1ff */
[----:B------:R-:W-:Y:S01]  /*2960*/  IMAD R2, R26, R2, R5 ;  /* 0x000000021a027224 */ /* 0x000fe200078e0205 */
        /* <DEDUP_REMOVED lines=10> */
.L_x_41:
[----:B------:R-:W1:Y:S02]  /*2a10*/  LDCU UR8, c[0x0][0xb30] ;  /* 0x00016600ff0877ac */ /* 0x000e640008000800 */
[----:B-1----:R-:W-:-:S09]  /*2a20*/  UISETP.NE.AND UP0, UPT, UR8, 0x1, UPT ;  /* 0x000000010800788c */ /* 0x002fd2000bf05270 */
[----:B------:R-:W-:Y:S05]  /*2a30*/  BRA.U UP0, `(.L_x_42) ;  /* 0x0000000100407547 */ /* 0x000fea000b800000 */
[----:B------:R-:W1:Y:S08]  /*2a40*/  LDC.64 R4, c[0x0][0xb10] ;  /* 0x0002c400ff047b82 */ /* 0x000e700000000a00 */
[----:B------:R-:W2:Y:S08]  /*2a50*/  LDC.64 R2, c[0x0][0xb18] ;  /* 0x0002c600ff027b82 */ /* 0x000eb00000000a00 */
[----:B------:R-:W4:Y:S08]  /*2a60*/  LDC R6, c[0x0][0xb20] ;  /* 0x0002c800ff067b82 */ /* 0x000f300000000800 */
[----:B------:R-:W3:Y:S01]  /*2a70*/  LDC R7, c[0x0][0xb0c] ;  /* 0x0002c300ff077b82 */ /* 0x000ee20000000800 */
[----:B-1----:R-:W-:-:S05]  /*2a80*/  IMAD.HI.U32 R4, R10, R4, RZ ;  /* 0x000000040a047227 */ /* 0x002fca00078e00ff */
[----:B------:R-:W-:Y:S01]  /*2a90*/  SHF.R.U32.HI R4, RZ, R5, R4 ;  /* 0x00000005ff047219 */ /* 0x000fe20000011604 */
[----:B--2---:R-:W-:Y:S01]  /*2aa0*/  IMAD.HI.U32 R3, R9, R3, RZ ;  /* 0x0000000309037227 */ /* 0x004fe200078e00ff */
[----:B------:R-:W-:-:S04]  /*2ab0*/  ISETP.NE.AND P0, PT, R2, 0x1, PT ;  /* 0x000000010200780c */ /* 0x000fc80003f05270 */
[----:B----4-:R-:W-:-:S04]  /*2ac0*/  SHF.R.U32.HI R3, RZ, R6, R3 ;  /* 0x00000006ff037219 */ /* 0x010fc80000011603 */
[----:B------:R-:W-:Y:S02]  /*2ad0*/  SEL R3, R9, R3, !P0 ;  /* 0x0000000309037207 */ /* 0x000fe40004000000 */
[----:B---3--:R-:W-:-:S04]  /*2ae0*/  ISETP.NE.AND P1, PT, R7, 0x1, PT ;  /* 0x000000010700780c */ /* 0x008fc80003f25270 */
[----:B------:R-:W-:-:S05]  /*2af0*/  SEL R4, R10, R4, !P1 ;  /* 0x000000040a047207 */ /* 0x000fca0004800000 */
[----:B------:R-:W-:Y:S02]  /*2b00*/  IMAD.IADD R5, R3, 0x1, -R4 ;  /* 0x0000000103057824 */ /* 0x000fe400078e0a04 */
[----:B------:R-:W-:Y:S02]  /*2b10*/  IMAD.IADD R3, R4, 0x1, -R3 ;  /* 0x0000000104037824 */ /* 0x000fe400078e0a03 */
[----:B------:R-:W-:Y:S02]  /*2b20*/  IMAD R10, R5, R7, R10 ;  /* 0x00000007050a7224 */ /* 0x000fe400078e020a */
[----:B------:R-:W-:-:S07]  /*2b30*/  IMAD R9, R3, R2, R9 ;  /* 0x0000000203097224 */ /* 0x000fce00078e0209 */
.L_x_42:
[----:B------:R-:W-:Y:S01]  /*2b40*/  VIADD R14, R14, 0x1 ;  /* 0x000000010e0e7836 */ /* 0x000fe20000000000 */
[----:B------:R-:W-:Y:S01]  /*2b50*/  PLOP3.LUT P1, PT, PT, PT, PT, 0x80, 0x8 ;  /* 0x000000000008781c */ /* 0x000fe20003f2f070 */
[----:B------:R-:W-:Y:S02]  /*2b60*/  IMAD.IADD R53, R10, 0x1, R52 ;  /* 0x000000010a357824 */ /* 0x000fe400078e0234 */
[----:B------:R-:W-:Y:S01]  /*2b70*/  IMAD.IADD R54, R9, 0x1, R45 ;  /* 0x0000000109367824 */ /* 0x000fe200078e022d */
[----:B------:R-:W-:-:S04]  /*2b80*/  ISETP.NE.AND P0, PT, R14, 0x2, PT ;  /* 0x000000020e00780c */ /* 0x000fc80003f05270 */
[----:B------:R-:W-:Y:S02]  /*2b90*/  SEL R2, RZ, 0x1, P0 ;  /* 0x00000001ff027807 */ /* 0x000fe40000000000 */
[----:B------:R-:W-:Y:S02]  /*2ba0*/  SEL R14, R14, RZ, P0 ;  /* 0x000000ff0e0e7207 */ /* 0x000fe40000000000 */
[----:B------:R-:W-:Y:S01]  /*2bb0*/  LOP3.LUT R13, R13, R2, RZ, 0x3c, !PT ;  /* 0x000000020d0d7212 */ /* 0x000fe200078e3cff */
[----:B------:R-:W-:Y:S06]  /*2bc0*/  @P2 BRA `(.L_x_43) ;  /* 0xfffffff000582947 */ /* 0x000fec000383ffff */
[----:B------:R-:W-:Y:S01]  /*2bd0*/  UIADD3 UR4, UPT, UPT, UR4, 0x1a0, URZ ;  /* 0x000001a004047890 */ /* 0x000fe2000fffe0ff */
[----:B------:R-:W-:-:S03]  /*2be0*/  SHF.L.U32 R2, R15, 0x1f, RZ ;  /* 0x0000001f0f027819 */ /* 0x000fc600000006ff */
[----:B------:R-:W-:-:S09]  /*2bf0*/  ULEA UR5, UR13, UR4, 0x3 ;  /* 0x000000040d057291 */ /* 0x000fd2000f8e18ff */
[----:B------:R-:W1:Y:S02]  /*2c00*/  SYNCS.PHASECHK.TRANS64.TRYWAIT P0, [UR5], R2 ;  /* 0x00000002ff0075a7 */ /* 0x000e640008001105 */
[----:B-1----:R-:W-:Y:S05]  /*2c10*/  @!P0 BRA `(.L_x_44) ;  /* 0x0000005400788947 */ /* 0x002fea0003800000 */
.L_x_162:
[----:B------:R-:W-:-:S04]  /*2c20*/  UIADD3 UR6, UPT, UPT, UR13, 0x1, URZ ;  /* 0x000000010d067890 */ /* 0x000fc8000fffe0ff */
[----:B------:R-:W-:-:S04]  /*2c30*/  UISETP.NE.AND UP0, UPT, UR6, 0x34, UPT ;  /* 0x000000340600788c */ /* 0x000fc8000bf05270 */
[----:B------:R-:W-:Y:S02]  /*2c40*/  USEL UR7, URZ, 0x1, UP0 ;  /* 0x00000001ff077887 */ /* 0x000fe40008000000 */
[----:B------:R-:W-:-:S04]  /*2c50*/  USEL UR6, UR6, URZ, UP0 ;  /* 0x000000ff06067287 */ /* 0x000fc80008000000 */
[----:B------:R-:W-:Y:S01]  /*2c60*/  ULEA UR5, UR6, UR4, 0x3 ;  /* 0x0000000406057291 */ /* 0x000fe2000f8e18ff */
[----:B-1----:R-:W-:-:S04]  /*2c70*/  LOP3.LUT R2, R15, UR7, RZ, 0x3c, !PT ;  /* 0x000000070f027c12 */ /* 0x002fc8000f8e3cff */
[----:B------:R-:W-:-:S04]  /*2c80*/  SHF.L.U32 R3, R2, 0x1f, RZ ;  /* 0x0000001f02037819 */ /* 0x000fc800000006ff */
[----:B------:R-:W1:Y:S02]  /*2c90*/  SYNCS.PHASECHK.TRANS64.TRYWAIT P0, [UR5], R3 ;  /* 0x00000003ff0075a7 */ /* 0x000e640008001105 */
[----:B-1----:R-:W-:Y:S05]  /*2ca0*/  @!P0 BRA `(.L_x_45) ;  /* 0x00000054006c8947 */ /* 0x002fea0003800000 */
.L_x_164:
[----:B------:R-:W-:-:S04]  /*2cb0*/  UIADD3 UR6, UPT, UPT, UR6, 0x1, URZ ;  /* 0x0000000106067890 */ /* 0x000fc8000fffe0ff */
[----:B------:R-:W-:-:S04]  /*2cc0*/  UISETP.NE.AND UP0, UPT, UR6, 0x34, UPT ;  /* 0x000000340600788c */ /* 0x000fc8000bf05270 */
[----:B------:R-:W-:Y:S02]  /*2cd0*/  USEL UR7, URZ, 0x1, UP0 ;  /* 0x00000001ff077887 */ /* 0x000fe40008000000 */
[----:B------:R-:W-:-:S04]  /*2ce0*/  USEL UR6, UR6, URZ, UP0 ;  /* 0x000000ff06067287 */ /* 0x000fc80008000000 */
[----:B------:R-:W-:Y:S01]  /*2cf0*/  ULEA UR5, UR6, UR4, 0x3 ;  /* 0x0000000406057291 */ /* 0x000fe2000f8e18ff */
[----:B------:R-:W-:-:S04]  /*2d00*/  LOP3.LUT R2, R2, UR7, RZ, 0x3c, !PT ;  /* 0x0000000702027c12 */ /* 0x000fc8000f8e3cff */
[----:B-1----:R-:W-:-:S04]  /*2d10*/  SHF.L.U32 R3, R2, 0x1f, RZ ;  /* 0x0000001f02037819 */ /* 0x002fc800000006ff */
[----:B------:R-:W1:Y:S02]  /*2d20*/  SYNCS.PHASECHK.TRANS64.TRYWAIT P0, [UR5], R3 ;  /* 0x00000003ff0075a7 */ /* 0x000e640008001105 */
[----:B-1----:R-:W-:Y:S05]  /*2d30*/  @!P0 BRA `(.L_x_46) ;  /* 0x0000005400608947 */ /* 0x002fea0003800000 */
.L_x_166:
        /* <DEDUP_REMOVED lines=9> */
.L_x_168:
        /* <DEDUP_REMOVED lines=9> */
.L_x_170:
        /* <DEDUP_REMOVED lines=9> */
.L_x_172:
        /* <DEDUP_REMOVED lines=9> */
.L_x_174:
        /* <DEDUP_REMOVED lines=9> */
.L_x_176:
        /* <DEDUP_REMOVED lines=9> */
.L_x_178:
        /* <DEDUP_REMOVED lines=9> */
.L_x_180:
        /* <DEDUP_REMOVED lines=9> */
.L_x_182:
        /* <DEDUP_REMOVED lines=9> */
.L_x_184:
        /* <DEDUP_REMOVED lines=9> */
.L_x_186:
        /* <DEDUP_REMOVED lines=9> */
.L_x_188:
        /* <DEDUP_REMOVED lines=9> */
.L_x_190:
        /* <DEDUP_REMOVED lines=9> */
.L_x_192:
        /* <DEDUP_REMOVED lines=9> */
.L_x_194:
        /* <DEDUP_REMOVED lines=9> */
.L_x_196:
        /* <DEDUP_REMOVED lines=9> */
.L_x_198:
        /* <DEDUP_REMOVED lines=9> */
.L_x_200:
        /* <DEDUP_REMOVED lines=9> */
.L_x_202:
        /* <DEDUP_REMOVED lines=9> */
.L_x_204:
        /* <DEDUP_REMOVED lines=9> */
.L_x_206:
        /* <DEDUP_REMOVED lines=9> */
.L_x_208:
        /* <DEDUP_REMOVED lines=9> */
.L_x_210:
        /* <DEDUP_REMOVED lines=9> */
.L_x_212:
        /* <DEDUP_REMOVED lines=9> */
.L_x_214:
        /* <DEDUP_REMOVED lines=9> */
.L_x_216:
        /* <DEDUP_REMOVED lines=9> */
.L_x_218:
        /* <DEDUP_REMOVED lines=9> */
.L_x_220:
        /* <DEDUP_REMOVED lines=9> */
.L_x_222:
        /* <DEDUP_REMOVED lines=9> */
.L_x_224:
        /* <DEDUP_REMOVED lines=9> */
.L_x_226:
        /* <DEDUP_REMOVED lines=9> */
.L_x_228:
        /* <DEDUP_REMOVED lines=9> */
.L_x_230:
        /* <DEDUP_REMOVED lines=9> */
.L_x_232:
        /* <DEDUP_REMOVED lines=9> */
.L_x_234:
        /* <DEDUP_REMOVED lines=9> */
.L_x_236:
        /* <DEDUP_REMOVED lines=9> */
.L_x_238:
        /* <DEDUP_REMOVED lines=9> */
.L_x_240:
        /* <DEDUP_REMOVED lines=9> */
.L_x_242:
        /* <DEDUP_REMOVED lines=9> */
.L_x_244:
        /* <DEDUP_REMOVED lines=9> */
.L_x_246:
        /* <DEDUP_REMOVED lines=9> */
.L_x_248:
        /* <DEDUP_REMOVED lines=9> */
.L_x_250:
        /* <DEDUP_REMOVED lines=9> */
.L_x_252:
        /* <DEDUP_REMOVED lines=9> */
.L_x_254:
        /* <DEDUP_REMOVED lines=9> */
.L_x_256:
        /* <DEDUP_REMOVED lines=9> */
.L_x_258:
        /* <DEDUP_REMOVED lines=9> */
.L_x_260:
        /* <DEDUP_REMOVED lines=9> */
.L_x_262:
[----:B------:R-:W-:-:S04]  /*4840*/  UIADD3 UR6, UPT, UPT, UR6, 0x1, URZ ;  /* 0x0000000106067890 */ /* 0x000fc8000fffe0ff */
[----:B------:R-:W-:-:S04]  /*4850*/  UISETP.NE.AND UP0, UPT, UR6, 0x34, UPT ;  /* 0x000000340600788c */ /* 0x000fc8000bf05270 */
[----:B------:R-:W-:Y:S02]  /*4860*/  USEL UR5, URZ, 0x1, UP0 ;  /* 0x00000001ff057887 */ /* 0x000fe40008000000 */
[----:B------:R-:W-:-:S04]  /*4870*/  USEL UR6, UR6, URZ, UP0 ;  /* 0x000000ff06067287 */ /* 0x000fc80008000000 */
[----:B------:R-:W-:Y:S01]  /*4880*/  ULEA UR6, UR6, UR4, 0x3 ;  /* 0x0000000406067291 */ /* 0x000fe2000f8e18ff */
[----:B------:R-:W-:-:S04]  /*4890*/  LOP3.LUT R2, R2, UR5, RZ, 0x3c, !PT ;  /* 0x0000000502027c12 */ /* 0x000fc8000f8e3cff */
[----:B------:R-:W-:Y:S01]  /*48a0*/  SHF.L.U32 R2, R2, 0x1f, RZ ;  /* 0x0000001f02027819 */ /* 0x000fe200000006ff */
[----:B-1-3--:R-:W-:-:S07]  /*48b0*/  IMAD.U32 R0, RZ, RZ, UR6 ;  /* 0x00000006ff007e24 */ /* 0x00afce000f8e00ff */
.L_x_95:
[----:B-1----:R1:W2:Y:S02]  /*48c0*/  SYNCS.PHASECHK.TRANS64.TRYWAIT P0, [R0+URZ], R2 ;  /* 0x00000002000075a7 */ /* 0x0022a400080011ff */
[----:B--2---:R-:W-:Y:S05]  /*48d0*/  @!P0 NANOSLEEP.SYNCS 0x989680 ;  /* 0x009896800000895d */ /* 0x004fea0003900000 */
[----:B------:R-:W2:Y:S02]  /*48e0*/  @!P0 SYNCS.PHASECHK.TRANS64 P0, [R0+URZ], R2 ;  /* 0x00000002000085a7 */ /* 0x000ea400080010ff */
[----:B--2---:R-:W-:Y:S05]  /*48f0*/  @P0 EXIT ;  /* 0x000000000000094d */ /* 0x004fea0003800000 */
[----:B------:R-:W-:Y:S05]  /*4900*/  BRA `(.L_x_95) ;  /* 0xfffffffc00ec7947 */ /* 0x000fea000383ffff */
.L_x_23:
[----:B------:R-:W-:-:S04]  /*4910*/  UISETP.NE.AND UP1, UPT, UR42, URZ, UPT ;  /* 0x000000ff2a00728c */ /* 0x000fc8000bf25270 */
[----:B------:R-:W-:-:S09]  /*4920*/  UISETP.NE.OR UP1, UPT, UR10, 0x1, UP1 ;  /* 0x000000010a00788c */ /* 0x000fd20008f25670 */
[----:B------:R-:W-:Y:S05]  /*4930*/  BRA.U UP1, `(.L_x_96) ;  /* 0x0000000501487547 */ /* 0x000fea000b800000 */
[----:B------:R-:W-:Y:S01]  /*4940*/  ISETP.GE.U32.AND P2, PT, R2, 0x2, PT ;  /* 0x000000020200780c */ /* 0x000fe20003f46070 */
[----:B------:R-:W-:Y:S01]  /*4950*/  IMAD.MOV.U32 R12, RZ, RZ, 0x1 ;  /* 0x00000001ff0c7424 */ /* 0x000fe200078e00ff */
[----:B------:R-:W-:Y:S02]  /*4960*/  CS2R R10, SRZ ;  /* 0x00000000000a7805 */ /* 0x000fe4000001ff00 */
[----:B------:R-:W-:Y:S01]  /*4970*/  CS2R R8, SRZ ;  /* 0x0000000000087805 */ /* 0x000fe2000001ff00 */
[----:B------:R-:W-:Y:S01]  /*4980*/  UMOV UR4, 0x400 ;  /* 0x0000040000047882 */ /* 0x000fe20000000000 */
[----:B------:R-:W-:Y:S01]  /*4990*/  UMOV UR6, URZ ;  /* 0x000000ff00067c82 */ /* 0x000fe20008000000 */
[----:B------:R-:W-:-:S12]  /*49a0*/  ULEA UR42, UR42, UR4, 0x18 ;  /* 0x000000042a2a7291 */ /* 0x000fd8000f8ec0ff */
.L_x_100:
[----:B------:R-:W-:Y:S02]  /*49b0*/  LEA R0, R8, UR42, 0x3 ;  /* 0x0000002a08007c11 */ /* 0x000fe4000f8e18ff */
[----:B------:R-:W-:-:S03]  /*49c0*/  SHF.L.U32 R4, R9, 0x1f, RZ ;  /* 0x0000001f09047819 */ /* 0x000fc600000006ff */
[----:B------:R-:W-:Y:S01]  /*49d0*/  VIADD R5, R0, 0x3d0 ;  /* 0x000003d000057836 */ /* 0x000fe20000000000 */
[----:B------:R-:W1:Y:S02]  /*49e0*/  SYNCS.PHASECHK.TRANS64.TRYWAIT P0, [R0+URZ+0x3c0], R4 ;  /* 0x0003c004000075a7 */ /* 0x000e6400080011ff */
[----:B-1----:R-:W-:Y:S05]  /*49f0*/  @!P0 BRA `(.L_x_97) ;  /* 0x0000004800c88947 */ /* 0x002fea0003800000 */
.L_x_263:
[----:B------:R-:W-:Y:S01]  /*4a00*/  ULEA UR5, UR6, UR42, 0x3 ;  /* 0x0000002a06057291 */ /* 0x000fe2000f8e18ff */
[----:B-1----:R-:W-:Y:S01]  /*4a10*/  PRMT R0, RZ, 0x654, R5 ;  /* 0x00000654ff007816 */ /* 0x002fe20000000005 */
[----:B------:R-:W-:Y:S01]  /*4a20*/  @!P2 IMAD.MOV.U32 R4, RZ, RZ, 0x10 ;  /* 0x00000010ff04a424 */ /* 0x000fe200078e00ff */
[----:B------:R-:W-:Y:S01]  /*4a30*/  SHF.L.U32 R5, R12, 0x1f, RZ ;  /* 0x0000001f0c057819 */ /* 0x000fe200000006ff */
[----:B------:R-:W-:Y:S01]  /*4a40*/  UIADD3 UR4, UPT, UPT, UR5, 0x360, URZ ;  /* 0x0000036005047890 */ /* 0x000fe2000fffe0ff */
[----:B------:R1:W-:Y:S05]  /*4a50*/  SYNCS.ARRIVE.TRANS64.RED.A1T0 RZ, [R0+URZ], RZ ;  /* 0x000000ff00ff79a7 */ /* 0x0003ea00081004ff */
[----:B------:R-:W-:Y:S01]  /*4a60*/  IMAD.U32 R6, RZ, RZ, UR4 ;  /* 0x00000004ff067e24 */ /* 0x000fe2000f8e00ff */
[----:B------:R-:W2:Y:S04]  /*4a70*/  SYNCS.PHASECHK.TRANS64.TRYWAIT P0, [UR5+0x370], R5 ;  /* 0x00037005ff0075a7 */ /* 0x000ea80008001105 */
[----:B------:R-:W-:Y:S01]  /*4a80*/  PRMT R6, R2, 0x654, R6 ;  /* 0x0000065402067816 */ /* 0x000fe20000000006 */
[----:B-12---:R-:W-:Y:S06]  /*4a90*/  @!P0 BRA `(.L_x_98) ;  /* 0x0000004800b48947 */ /* 0x006fec0003800000 */
.L_x_265:
[----:B------:R-:W-:Y:S01]  /*4aa0*/  ULEA UR4, UR6, UR42, 0x4 ;  /* 0x0000002a06047291 */ /* 0x000fe2000f8e20ff */
[----:B------:R-:W-:Y:S01]  /*4ab0*/  SEL R3, R6, R3, !P2 ;  /* 0x0000000306037207 */ /* 0x000fe20005000000 */
[----:B------:R-:W-:Y:S01]  /*4ac0*/  UIADD3 UR5, UPT, UPT, UR5, 0x360, URZ ;  /* 0x0000036005057890 */ /* 0x000fe2000fffe0ff */
[----:B-1----:R-:W-:Y:S01]  /*4ad0*/  LEA R0, R11, UR42, 0x3 ;  /* 0x0000002a0b007c11 */ /* 0x002fe2000f8e18ff */
[----:B------:R-:W-:Y:S01]  /*4ae0*/  UIADD3 UR4, UPT, UPT, UR4, 0x3f0, URZ ;  /* 0x000003f004047890 */ /* 0x000fe2000fffe0ff */
[----:B------:R1:W-:Y:S01]  /*4af0*/  @!P2 SYNCS.ARRIVE.TRANS64.RED RZ, [R3+URZ], R4 ;  /* 0x0000000403ffa9a7 */ /* 0x0003e200080004ff */
[----:B------:R-:W-:Y:S01]  /*4b00*/  UIADD3 UR6, UPT, UPT, UR6, 0x1, URZ ;  /* 0x0000000106067890 */ /* 0x000fe2000fffe0ff */
[----:B------:R-:W-:-:S03]  /*4b10*/  VIADD R8, R8, 0x1 ;  /* 0x0000000108087836 */ /* 0x000fc60000000000 */
[----:B------:R-:W-:Y:S02]  /*4b20*/  UISETP.NE.AND UP0, UPT, UR6, 0x2, UPT ;  /* 0x000000020600788c */ /* 0x000fe4000bf05270 */
[----:B------:R-:W-:Y:S01]  /*4b30*/  ISETP.NE.AND P0, PT, R8, 0x2, PT ;  /* 0x000000020800780c */ /* 0x000fe20003f05270 */
[----:B------:R-:W-:Y:S06]  /*4b40*/  UGETNEXTWORKID.BROADCAST [UR4], [UR5] ;  /* 0x00000000040073ca */ /* 0x000fec0008000100 */
[----:B------:R-:W-:Y:S02]  /*4b50*/  USEL UR4, URZ, 0x1, UP0 ;  /* 0x00000001ff047887 */ /* 0x000fe40008000000 */
[----:B------:R-:W-:-:S04]  /*4b60*/  USEL UR6, UR6, URZ, UP0 ;  /* 0x000000ff06067287 */ /* 0x000fc80008000000 */
[----:B------:R-:W-:Y:S02]  /*4b70*/  LOP3.LUT R12, R12, UR4, RZ, 0x3c, !PT ;  /* 0x000000040c0c7c12 */ /* 0x000fe4000f8e3cff */
[----:B-1----:R-:W-:-:S04]  /*4b80*/  SHF.L.U32 R4, R10, 0x1f, RZ ;  /* 0x0000001f0a047819 */ /* 0x002fc800000006ff */
[----:B------:R-:W1:Y:S02]  /*4b90*/  SYNCS.PHASECHK.TRANS64.TRYWAIT P1, [R0+URZ+0x360], R4 ;  /* 0x00036004000075a7 */ /* 0x000e6400080211ff */
[----:B-1----:R-:W-:Y:S05]  /*4ba0*/  @!P1 BRA `(.L_x_99) ;  /* 0x0000004800889947 */ /* 0x002fea0003800000 */
.L_x_266:
[C---:B-1----:R-:W-:Y:S01]  /*4bb0*/  LEA R4, R11.reuse, UR42, 0x4 ;  /* 0x0000002a0b047c11 */ /* 0x042fe2000f8e20ff */
[----:B------:R-:W-:Y:S01]  /*4bc0*/  VIADD R0, R0, 0x370 ;  /* 0x0000037000007836 */ /* 0x000fe20000000000 */
[----:B------:R-:W-:Y:S01]  /*4bd0*/  SEL R8, R8, RZ, P0 ;  /* 0x000000ff08087207 */ /* 0x000fe20000000000 */
[----:B------:R-:W-:-:S03]  /*4be0*/  VIADD R11, R11, 0x1 ;  /* 0x000000010b0b7836 */ /* 0x000fc60000000000 */
[----:B------:R-:W1:Y:S01]  /*4bf0*/  LDS.128 R4, [R4+0x3f0] ;  /* 0x0003f00004047984 */ /* 0x000e620000000c00 */
[----:B------:R-:W-:Y:S02]  /*4c00*/  PRMT R0, RZ, 0x654, R0 ;  /* 0x00000654ff007816 */ /* 0x000fe40000000000 */
[C---:B------:R-:W-:Y:S01]  /*4c10*/  ISETP.NE.AND P1, PT, R11.reuse, 0x2, PT ;  /* 0x000000020b00780c */ /* 0x040fe20003f25270 */
[----:B------:R-:W-:Y:S01]  /*4c20*/  @!PT LDS RZ, [RZ] ;  /* 0x00000000fffff984 */ /* 0x000fe20000000800 */
[----:B------:R-:W-:Y:S01]  /*4c30*/  @!PT LDS RZ, [RZ] ;  /* 0x00000000fffff984 */ /* 0x000fe20000000800 */
[----:B------:R-:W-:Y:S01]  /*4c40*/  @!PT LDS RZ, [RZ] ;  /* 0x00000000fffff984 */ /* 0x000fe20000000800 */
[----:B------:R-:W-:Y:S01]  /*4c50*/  @!PT LDS RZ, [RZ] ;  /* 0x00000000fffff984 */ /* 0x000fe20000000800 */
[----:B------:R2:W-:Y:S06]  /*4c60*/  MEMBAR.ALL.CTA ;  /* 0x0000000000007992 */ /* 0x0005ec0000008000 */
[----:B--2---:R-:W2:Y:S01]  /*4c70*/  FENCE.VIEW.ASYNC.S ;  /* 0x00000000000073c6 */ /* 0x004ea20000000000 */
[----:B------:R-:W-:Y:S01]  /*4c80*/  SEL R11, R11, RZ, P1 ;  /* 0x000000ff0b0b7207 */ /* 0x000fe20000800000 */
[----:B--2---:R2:W-:Y:S01]  /*4c90*/  SYNCS.ARRIVE.TRANS64.RED.A1T0 RZ, [R0+URZ], RZ ;  /* 0x000000ff00ff79a7 */ /* 0x0045e200081004ff */
[----:B-1----:R-:W-:-:S02]  /*4ca0*/  LOP3.LUT P3, RZ, R6, 0x1, RZ, 0xc0, !PT ;  /* 0x0000000106ff7812 */ /* 0x002fc4000786c0ff */
[----:B------:R-:W-:-:S04]  /*4cb0*/  SEL R4, RZ, 0x1, P1 ;  /* 0x00000001ff047807 */ /* 0x000fc80000800000 */
[----:B------:R-:W-:Y:S02]  /*4cc0*/  LOP3.LUT R10, R10, R4, RZ, 0x3c, !PT ;  /* 0x000000040a0a7212 */ /* 0x000fe400078e3cff */
[----:B--2---:R-:W-:-:S04]  /*4cd0*/  SEL R0, RZ, 0x1, P0 ;  /* 0x00000001ff007807 */ /* 0x004fc80000000000 */
[----:B------:R-:W-:Y:S01]  /*4ce0*/  LOP3.LUT R9, R9, R0, RZ, 0x3c, !PT ;  /* 0x0000000009097212 */ /* 0x000fe200078e3cff */
[----:B------:R-:W-:Y:S06]  /*4cf0*/  @P3 BRA `(.L_x_100) ;  /* 0xfffffffc002c3947 */ /* 0x000fec000383ffff */
[----:B------:R-:W-:Y:S01]  /*4d00*/  ULEA UR5, UR6, UR42, 0x3 ;  /* 0x0000002a06057291 */ /* 0x000fe2000f8e18ff */
[----:B------:R-:W-:-:S08]  /*4d10*/  SHF.L.U32 R2, R12, 0x1f, RZ ;  /* 0x0000001f0c027819 */ /* 0x000fd000000006ff */
[----:B------:R-:W1:Y:S02]  /*4d20*/  SYNCS.PHASECHK.TRANS64 P0, [UR5+0x370], R2 ;  /* 0x00037002ff0075a7 */ /* 0x000e640008001005 */
[----:B-1----:R-:W-:Y:S05]  /*4d30*/  @P0 BRA `(.L_x_101) ;  /* 0x0000000000080947 */ /* 0x002fea0003800000 */
[----:B------:R-:W1:Y:S02]  /*4d40*/  SYNCS.PHASECHK.TRANS64.TRYWAIT P0, [UR5+0x370], R2 ;  /* 0x00037002ff0075a7 */ /* 0x000e640008001105 */
[----:B-1----:R-:W-:Y:S05]  /*4d50*/  @!P0 BRA `(.L_x_102) ;  /* 0x0000004800308947 */ /* 0x002fea0003800000 */
.L_x_101:
[----:B------:R-:W-:-:S04]  /*4d60*/  UIADD3 UR4, UPT, UPT, UR6, 0x1, URZ ;  /* 0x0000000106047890 */ /* 0x000fc8000fffe0ff */
[----:B------:R-:W-:-:S04]  /*4d70*/  UISETP.NE.AND UP0, UPT, UR4, 0x2, UPT ;  /* 0x000000020400788c */ /* 0x000fc8000bf05270 */
[----:B------:R-:W-:Y:S02]  /*4d80*/  USEL UR7, URZ, 0x1, UP0 ;  /* 0x00000001ff077887 */ /* 0x000fe40008000000 */
[----:B------:R-:W-:-:S04]  /*4d90*/  USEL UR4, UR4, URZ, UP0 ;  /* 0x000000ff04047287 */ /* 0x000fc80008000000 */
[----:B------:R-:W-:Y:S01]  /*4da0*/  ULEA UR4, UR4, UR42, 0x3 ;  /* 0x0000002a04047291 */ /* 0x000fe2000f8e18ff */
[----:B-1----:R-:W-:-:S04]  /*4db0*/  LOP3.LUT R2, R12, UR7, RZ, 0x3c, !PT ;  /* 0x000000070c027c12 */ /* 0x002fc8000f8e3cff */
[----:B------:R-:W-:-:S04]  /*4dc0*/  SHF.L.U32 R0, R2, 0x1f, RZ ;  /* 0x0000001f02007819 */ /* 0x000fc800000006ff */
[----:B------:R-:W1:Y:S02]  /*4dd0*/  SYNCS.PHASECHK.TRANS64 P0, [UR4+0x370], R0 ;  /* 0x00037000ff0075a7 */ /* 0x000e640008001004 */
[----:B-1----:R-:W-:Y:S05]  /*4de0*/  @P0 EXIT ;  /* 0x000000000000094d */ /* 0x002fea0003800000 */
[----:B------:R-:W-:Y:S02]  /*4df0*/  SHF.L.U32 R2, R2, 0x1f, RZ ;  /* 0x0000001f02027819 */ /* 0x000fe400000006ff */
[----:B------:R-:W-:-:S07]  /*4e00*/  MOV R0, UR4 ;  /* 0x0000000400007c02 */ /* 0x000fce0008000f00 */
.L_x_103:
[----:B-1----:R1:W2:Y:S02]  /*4e10*/  SYNCS.PHASECHK.TRANS64.TRYWAIT P0, [R0+URZ+0x370], R2 ;  /* 0x00037002000075a7 */ /* 0x0022a400080011ff */
[----:B--2---:R-:W-:Y:S05]  /*4e20*/  @!P0 NANOSLEEP.SYNCS 0x989680 ;  /* 0x009896800000895d */ /* 0x004fea0003900000 */
[----:B------:R-:W2:Y:S02]  /*4e30*/  @!P0 SYNCS.PHASECHK.TRANS64 P0, [R0+URZ+0x370], R2 ;  /* 0x00037002000085a7 */ /* 0x000ea400080010ff */
[----:B--2---:R-:W-:Y:S05]  /*4e40*/  @P0 EXIT ;  /* 0x000000000000094d */ /* 0x004fea0003800000 */
[----:B------:R-:W-:Y:S05]  /*4e50*/  BRA `(.L_x_103) ;  /* 0xfffffffc00ec7947 */ /* 0x000fea000383ffff */
.L_x_96:
[----:B------:R-:W-:Y:S05]  /*4e60*/  BRA.U UP4, `(.L_x_104) ;  /* 0x0000001104847547 */ /* 0x000fea000b800000 */
[----:B------:R-:W-:Y:S01]  /*4e70*/  UMOV UR6, 0x40 ;  /* 0x0000004000067882 */ /* 0x000fe20000000000 */
[----:B------:R-:W-:Y:S01]  /*4e80*/  NOP ;  /* 0x0000000000007918 */ /* 0x000fe20000000000 */
[----:B------:R-:W-:Y:S01]  /*4e90*/  ULEA UR6, UR42, UR6, 0x18 ;  /* 0x000000062a067291 */ /* 0x000fe2000f8ec0ff */
[----:B------:R-:W-:Y:S02]  /*4ea0*/  UMOV UR7, 0x400 ;  /* 0x0000040000077882 */ /* 0x000fe40000000000 */
[----:B------:R-:W-:-:S06]  /*4eb0*/  ULEA UR42, UR42, UR7, 0x18 ;  /* 0x000000072a2a7291 */ /* 0x000fcc000f8ec0ff */
[----:B------:R-:W1:Y:S02]  /*4ec0*/  LDS.U8 R2, [UR6+0x1c] ;  /* 0x00001c06ff027984 */ /* 0x000e640008000000 */
[----:B-1----:R-:W-:-:S13]  /*4ed0*/  ISETP.NE.AND P0, PT, R2, RZ, PT ;  /* 0x000000ff0200720c */ /* 0x002fda0003f05270 */
[----:B------:R-:W-:Y:S05]  /*4ee0*/  @P0 BRA `(.L_x_105) ;  /* 0x0000000400080947 */ /* 0x000fea0003800000 */
[----:B------:R-:W-:Y:S02]  /*4ef0*/  UISETP.NE.U32.AND UP0, UPT, UR5, 0x1, UPT ;  /* 0x000000010500788c */ /* 0x000fe4000bf05070 */
[----:B------:R-:W-:-:S07]  /*4f00*/  UIADD3 UR8, UPT, UPT, UR6, 0x8, URZ ;  /* 0x0000000806087890 */ /* 0x000fce000fffe0ff */
[----:B------:R-:W-:Y:S05]  /*4f10*/  BRA.U !UP0, `(.L_x_106) ;  /* 0x00000001089c7547 */ /* 0x000fea000b800000 */
[----:B------:R-:W-:Y:S01]  /*4f20*/  ELECT P0, URZ, PT ;  /* 0x0000000000ff782f */ /* 0x000fe20003800000 */
[----:B------:R-:W-:-:S12]  /*4f30*/  BSSY B0, `(.L_x_106) ;  /* 0x0000025000007945 */ /* 0x000fd80003800000 */
[----:B------:R-:W-:Y:S05]  /*4f40*/  @!P0 BRA `(.L_x_107) ;  /* 0x00000000008c8947 */ /* 0x000fea0003800000 */
[----:B------:R-:W-:-:S05]  /*4f50*/  UMOV UR7, 0x10 ;  /* 0x0000001000077882 */ /* 0x000fca0000000000 */
[----:B------:R-:W-:Y:S04]  /*4f60*/  DEPBAR.LE SB1, 0x36 ;  /* 0x00009d800000791a */ /* 0x000fe80000000000 */
[----:B------:R-:W1:Y:S02]  /*4f70*/  UTCATOMSWS.2CTA.FIND_AND_SET.ALIGN UP1, UR7, UR7 ;  /* 0x00000007000775e3 */ /* 0x000e640008220800 */
[----:B-1----:R-:W-:Y:S01]  /*4f80*/  MOV R9, UR7 ;  /* 0x0000000700097c02 */ /* 0x002fe20008000f00 */
[----:B------:R-:W-:Y:S06]  /*4f90*/  BRA.U UP1, `(.L_x_108) ;  /* 0x0000000101187547 */ /* 0x000fec000b800000 */
.L_x_109:
[----:B------:R-:W-:Y:S05]  /*4fa0*/  NANOSLEEP 0x64 ;  /* 0x000000640000795d */ /* 0x000fea0003800000 */
[----:B------:R-:W-:-:S05]  /*4fb0*/  UMOV UR7, 0x10 ;  /* 0x0000001000077882 */ /* 0x000fca0000000000 */
[----:B------:R-:W-:Y:S04]  /*4fc0*/  DEPBAR.LE SB1, 0x36 ;  /* 0x00009d800000791a */ /* 0x000fe80000000000 */
[----:B------:R-:W1:Y:S02]  /*4fd0*/  UTCATOMSWS.2CTA.FIND_AND_SET.ALIGN UP1, UR7, UR7 ;  /* 0x00000007000775e3 */ /* 0x000e640008220800 */
[----:B-1----:R-:W-:Y:S01]  /*4fe0*/  MOV R9, UR7 ;  /* 0x0000000700097c02 */ /* 0x002fe20008000f00 */
[----:B------:R-:W-:Y:S05]  /*4ff0*/  BRA.U !UP1, `(.L_x_109) ;  /* 0xfffffffd09e87547 */ /* 0x000fea000b83ffff */
.L_x_108:
[----:B------:R-:W1:Y:S01]  /*5000*/  LDS R5, [UR6+0x10] ;  /* 0x00001006ff057984 */ /* 0x000e620008000800 */
[----:B------:R-:W-:Y:S01]  /*5010*/  IMAD.U32 R3, RZ, RZ, UR42 ;  /* 0x0000002aff037e24 */ /* 0x000fe2000f8e00ff */
[----:B------:R-:W-:-:S03]  /*5020*/  MOV R2, UR4 ;  /* 0x0000000400027c02 */ /* 0x000fc60008000f00 */
[----:B------:R-:W-:Y:S01]  /*5030*/  VIADD R3, R3, 0x410 ;  /* 0x0000041003037836 */ /* 0x000fe20000000000 */
[----:B-1----:R-:W-:-:S04]  /*5040*/  SHF.L.U32 R5, R5, 0x1f, RZ ;  /* 0x0000001f05057819 */ /* 0x002fc800000006ff */
[----:B------:R-:W1:Y:S02]  /*5050*/  SYNCS.PHASECHK.TRANS64.TRYWAIT P0, [UR6+0x8], R5 ;  /* 0x00000805ff0075a7 */ /* 0x000e640008001106 */
[----:B-1----:R-:W-:Y:S05]  /*5060*/  @P0 BRA `(.L_x_110) ;  /* 0x0000000000080947 */ /* 0x002fea0003800000 */
[----:B------:R-:W1:Y:S02]  /*5070*/  SYNCS.PHASECHK.TRANS64.TRYWAIT P0, [UR6+0x8], R5 ;  /* 0x00000805ff0075a7 */ /* 0x000e640008001106 */
[----:B-1----:R-:W-:Y:S05]  /*5080*/  @!P0 BRA `(.L_x_111) ;  /* 0x00000044007c8947 */ /* 0x002fea0003800000 */
.L_x_110:
[----:B-1----:R-:W-:Y:S01]  /*5090*/  HFMA2 R4, -RZ, RZ, 0, 5.9604644775390625e-08 ;  /* 0x00000001ff047431 */ /* 0x002fe200000001ff */
[----:B------:R-:W-:Y:S01]  /*50a0*/  UPRMT UR7, UR4, 0x654, UR8 ;  /* 0x0000065404077896 */ /* 0x000fe20008000008 */
[----:B------:R-:W-:Y:S01]  /*50b0*/  IMAD.MOV.U32 R7, RZ, RZ, 0xffff ;  /* 0x0000ffffff077424 */ /* 0x000fe200078e00ff */
[----:B------:R-:W-:Y:S01]  /*50c0*/  PRMT R2, R2, 0x654, R3 ;  /* 0x0000065402027816 */ /* 0x000fe20000000003 */
[----:B------:R-:W-:Y:S02]  /*50d0*/  IMAD.MOV.U32 R5, RZ, RZ, 0x4 ;  /* 0x00000004ff057424 */ /* 0x000fe400078e00ff */
[----:B------:R-:W-:Y:S01]  /*50e0*/  IMAD.SHL.U32 R8, R9, 0x20, RZ ;  /* 0x0000002009087824 */ /* 0x000fe200078e00ff */
[----:B------:R-:W-:Y:S02]  /*50f0*/  MOV R3, UR7 ;  /* 0x0000000700037c02 */ /* 0x000fe40008000f00 */
[-C--:B------:R-:W-:Y:S01]  /*5100*/  SHF.L.U32 R7, R7, R9.reuse, RZ ;  /* 0x0000000907077219 */ /* 0x080fe200000006ff */
[----:B------:R1:W-:Y:S01]  /*5110*/  SYNCS.ARRIVE.TRANS64.RED RZ, [UR7], R5 ;  /* 0x00000005ffff79a7 */ /* 0x0003e20008000407 */
[----:B------:R-:W-:Y:S01]  /*5120*/  SHF.L.U32 R6, R4, R9, RZ ;  /* 0x0000000904067219 */ /* 0x000fe200000006ff */
[----:B------:R1:W-:Y:S04]  /*5130*/  STS [UR42+0x410], R8 ;  /* 0x00041008ff007988 */ /* 0x0003e8000800082a */
[----:B------:R1:W-:Y:S04]  /*5140*/  STAS [R2.64], R9 ;  /* 0x0000000902007dbd */ /* 0x0003e8000c0008ff */
[----:B------:R1:W-:Y:S04]  /*5150*/  ATOMS.OR RZ, [UR6+0x14], R7 ;  /* 0x00001407ffff798c */ /* 0x0003e8000b000006 */
[----:B------:R1:W-:Y:S04]  /*5160*/  ATOMS.OR RZ, [UR6+0x18], R6 ;  /* 0x00001806ffff798c */ /* 0x0003e8000b000006 */
[----:B------:R1:W-:Y:S02]  /*5170*/  ATOMS.XOR RZ, [UR6+0x10], R4 ;  /* 0x00001004ffff798c */ /* 0x0003e4000b800006 */
.L_x_107:
[----:B------:R-:W-:Y:S05]  /*5180*/  BSYNC B0 ;  /* 0x0000000000007941 */ /* 0x000fea0003800000 */
.L_x_106:
[----:B------:R-:W-:Y:S05]  /*5190*/  BRA.U UP0, `(.L_x_112) ;  /* 0x00000001006c7547 */ /* 0x000fea000b800000 */
[----:B------:R-:W-:-:S03]  /*51a0*/  UMOV UR7, 0xffffffff ;  /* 0xffffffff00077882 */ /* 0x000fc60000000000 */
[----:B------:R-:W-:Y:S05]  /*51b0*/  BRA.DIV UR7, `(.L_x_113) ;  /* 0x0000004607487947 */ /* 0x000fea000b800000 */
[----:B------:R-:W-:-:S13]  /*51c0*/  ELECT P6, URZ, PT ;  /* 0x0000000000ff782f */ /* 0x000fda00038c0000 */
.L_x_270:
[----:B------:R-:W-:Y:S05]  /*51d0*/  @!P6 BRA `(.L_x_112) ;  /* 0x00000000005ce947 */ /* 0x000fea0003800000 */
[----:B-1----:R-:W1:Y:S02]  /*51e0*/  LDS R3, [UR6+0x10] ;  /* 0x00001006ff037984 */ /* 0x002e640008000800 */
[----:B-1----:R-:W-:-:S04]  /*51f0*/  SHF.L.U32 R3, R3, 0x1f, RZ ;  /* 0x0000001f03037819 */ /* 0x002fc800000006ff */
[----:B------:R-:W1:Y:S02]  /*5200*/  SYNCS.PHASECHK.TRANS64.TRYWAIT P0, [UR6+0x8], R3 ;  /* 0x00000803ff0075a7 */ /* 0x000e640008001106 */
[----:B-1----:R-:W-:Y:S05]  /*5210*/  @P0 BRA `(.L_x_114) ;  /* 0x0000000000080947 */ /* 0x002fea0003800000 */
[----:B------:R-:W1:Y:S02]  /*5220*/  SYNCS.PHASECHK.TRANS64.TRYWAIT P0, [UR6+0x8], R3 ;  /* 0x00000803ff0075a7 */ /* 0x000e640008001106 */
[----:B-1----:R-:W-:Y:S05]  /*5230*/  @!P0 BRA `(.L_x_115) ;  /* 0x0000004400488947 */ /* 0x002fea0003800000 */
.L_x_114:
[----:B------:R-:W2:Y:S01]  /*5240*/  LDS R5, [UR42+0x410] ;  /* 0x0004102aff057984 */ /* 0x000ea20008000800 */
[----:B-1----:R-:W-:Y:S02]  /*5250*/  HFMA2 R2, -RZ, RZ, 0, 5.9604644775390625e-08 ;  /* 0x00000001ff027431 */ /* 0x002fe400000001ff */
[----:B------:R-:W-:Y:S01]  /*5260*/  IMAD.MOV.U32 R3, RZ, RZ, 0xffff ;  /* 0x0000ffffff037424 */ /* 0x000fe200078e00ff */
[----:B------:R-:W-:Y:S01]  /*5270*/  UPRMT UR7, UR4, 0x654, UR8 ;  /* 0x0000065404077896 */ /* 0x000fe20008000008 */
[----:B--2---:R-:W-:-:S03]  /*5280*/  IMAD.SHL.U32 R4, R5, 0x20, RZ ;  /* 0x0000002005047824 */ /* 0x004fc600078e00ff */
[-C--:B------:R-:W-:Y:S02]  /*5290*/  SHF.L.U32 R3, R3, R5.reuse, RZ ;  /* 0x0000000503037219 */ /* 0x080fe400000006ff */
[----:B------:R-:W-:Y:S01]  /*52a0*/  SHF.L.U32 R5, R2, R5, RZ ;  /* 0x0000000502057219 */ /* 0x000fe200000006ff */
[----:B------:R2:W-:Y:S04]  /*52b0*/  STS [UR42+0x410], R4 ;  /* 0x00041004ff007988 */ /* 0x0005e8000800082a */
[----:B------:R2:W-:Y:S04]  /*52c0*/  ATOMS.OR RZ, [UR6+0x14], R3 ;  /* 0x00001403ffff798c */ /* 0x0005e8000b000006 */
[----:B------:R2:W-:Y:S01]  /*52d0*/  ATOMS.OR RZ, [UR6+0x18], R5 ;  /* 0x00001805ffff798c */ /* 0x0005e2000b000006 */
[----:B------:R-:W-:Y:S03]  /*52e0*/  SYNCS.ARRIVE.TRANS64.RED.A1T0 RZ, [UR7], RZ ;  /* 0x000000ffffff79a7 */ /* 0x000fe60008100407 */
[----:B------:R2:W-:Y:S01]  /*52f0*/  ATOMS.XOR RZ, [UR6+0x10], R2 ;  /* 0x00001002ffff798c */ /* 0x0005e2000b800006 */
[----:B------:R-:W-:Y:S05]  /*5300*/  BRA `(.L_x_112) ;  /* 0x0000000000107947 */ /* 0x000fea0003800000 */
.L_x_105:
[----:B------:R-:W-:-:S05]  /*5310*/  MOV R2, 0xffffffff ;  /* 0xffffffff00027802 */ /* 0x000fca0000000f00 */
[----:B------:R1:W-:Y:S02]  /*5320*/  STS [UR42+0x410], R2 ;  /* 0x00041002ff007988 */ /* 0x0003e4000800082a */
[----:B-1----:R-:W-:Y:S02]  /*5330*/  MOV R2, 0x5350 ;  /* 0x0000535000027802 */ /* 0x002fe40000000f00 */
[----:B-----5:R-:W-:Y:S05]  /*5340*/  CALL.REL.NOINC `($__internal_1_$__cuda_sm10x_tcgen05_guardrail_trap_phase_invalid_during_alloc) ;  /* 0x0000004800507944 */ /* 0x020fea0003c00000 */
.L_x_112:
[----:B------:R-:W-:Y:S05]  /*5350*/  WARPSYNC.ALL ;  /* 0x0000000000007948 */ /* 0x000fea0003800000 */
[----:B------:R-:W3:Y:S01]  /*5360*/  S2UR UR8, SR_CgaCtaId ;  /* 0x00000000000879c3 */ /* 0x000ee20000008800 */
[----:B------:R-:W-:Y:S01]  /*5370*/  UMOV UR6, 0x400 ;  /* 0x0000040000067882 */ /* 0x000fe20000000000 */
[----:B------:R-:W-:-:S06]  /*5380*/  NOP ;  /* 0x0000000000007918 */ /* 0x000fcc0000000000 */
[----:B------:R-:W-:Y:S06]  /*5390*/  BAR.ARV 0x6, 0xa0 ;  /* 0x0182800000007b1d */ /* 0x000fec0000002000 */
[----:B------:R-:W-:Y:S01]  /*53a0*/  LOP3.LUT R10, R10, 0xffff, RZ, 0xc0, !PT ;  /* 0x0000ffff0a0a7812 */ /* 0x000fe200078ec0ff */
[----:B-1----:R-:W-:Y:S01]  /*53b0*/  IMAD.MOV.U32 R9, RZ, RZ, 0x1 ;  /* 0x00000001ff097424 */ /* 0x002fe200078e00ff */
[----:B------:R-:W-:Y:S01]  /*53c0*/  LOP3.LUT R0, R0, 0xffff, RZ, 0xc0, !PT ;  /* 0x0000ffff00007812 */ /* 0x000fe200078ec0ff */
[----:B------:R-:W-:Y:S01]  /*53d0*/  IMAD.MOV.U32 R8, RZ, RZ, RZ ;  /* 0x000000ffff087224 */ /* 0x000fe200078e00ff */
[----:B------:R-:W-:Y:S01]  /*53e0*/  R2UR UR13, R10 ;  /* 0x000000000a0d72ca */ /* 0x000fe200000e0000 */
[----:B------:R-:W-:Y:S01]  /*53f0*/  UMOV UR22, URZ ;  /* 0x000000ff00167c82 */ /* 0x000fe20008000000 */
[----:B------:R-:W-:Y:S01]  /*5400*/  R2UR UR12, R0 ;  /* 0x00000000000c72ca */ /* 0x000fe200000e0000 */
[----:B------:R-:W-:Y:S01]  /*5410*/  UMOV UR21, URZ ;  /* 0x000000ff00157c82 */ /* 0x000fe20008000000 */
[----:B------:R-:W-:-:S02]  /*5420*/  UISETP.NE.AND UP2, UPT, UR5, URZ, UPT ;  /* 0x000000ff0500728c */ /* 0x000fc4000bf45270 */
[----:B---3--:R-:W-:Y:S01]  /*5430*/  ULEA UR8, UR8, UR6, 0x18 ;  /* 0x0000000608087291 */ /* 0x008fe2000f8ec0ff */
[----:B------:R-:W1:Y:S03]  /*5440*/  LDCU UR6, c[0x0][0x38c] ;  /* 0x00007180ff0677ac */ /* 0x000e660008000800 */
[----:B------:R-:W-:Y:S02]  /*5450*/  UIADD3 UR14, UPT, UPT, UR8, 0x1500, URZ ;  /* 0x00001500080e7890 */ /* 0x000fe4000fffe0ff */
[----:B------:R-:W-:-:S03]  /*5460*/  UIADD3 UR15, UPT, UPT, UR8, 0x35500, URZ ;  /* 0x00035500080f7890 */ /* 0x000fc6000fffe0ff */
[----:B--2---:R-:W2:Y:S01]  /*5470*/  LDS R2, [UR8+0x410] ;  /* 0x00041008ff027984 */ /* 0x004ea20008000800 */
[----:B------:R-:W-:Y:S02]  /*5480*/  USHF.R.U32.HI UR14, URZ, 0x4, UR14 ;  /* 0x00000004ff0e7899 */ /* 0x000fe4000801160e */
[----:B------:R-:W-:Y:S02]  /*5490*/  USHF.R.U32.HI UR15, URZ, 0x4, UR15 ;  /* 0x00000004ff0f7899 */ /* 0x000fe4000801160f */
[----:B------:R-:W-:Y:S02]  /*54a0*/  ULOP3.LUT UR14, UR14, 0x3fff, URZ, 0xc0, !UPT ;  /* 0x00003fff0e0e7892 */ /* 0x000fe4000f8ec0ff */
[----:B------:R-:W-:Y:S02]  /*54b0*/  ULOP3.LUT UR15, UR15, 0x3fff, URZ, 0xc0, !UPT ;  /* 0x00003fff0f0f7892 */ /* 0x000fe4000f8ec0ff */
[----:B------:R-:W-:Y:S02]  /*54c0*/  ULOP3.LUT UR14, UR14, 0x10000, URZ, 0xfc, !UPT ;  /* 0x000100000e0e7892 */ /* 0x000fe4000f8efcff */
[----:B-1----:R-:W-:-:S02]  /*54d0*/  UIADD3 UR6, UPT, UPT, UR6, 0x1f, URZ ;  /* 0x0000001f06067890 */ /* 0x002fc4000fffe0ff */
[----:B------:R-:W-:Y:S02]  /*54e0*/  ULOP3.LUT UR15, UR15, 0x10000, URZ, 0xfc, !UPT ;  /* 0x000100000f0f7892 */ /* 0x000fe4000f8efcff */
[----:B------:R-:W-:Y:S01]  /*54f0*/  USHF.R.S32.HI UR7, URZ, 0x1f, UR6 ;  /* 0x0000001fff077899 */ /* 0x000fe20008011406 */
[----:B------:R-:W-:Y:S01]  /*5500*/  UMOV UR20, URZ ;  /* 0x000000ff00147c82 */ /* 0x000fe20008000000 */
[----:B------:R-:W-:Y:S02]  /*5510*/  UMOV UR26, 0x0 ;  /* 0x00000000001a7882 */ /* 0x000fe40000000000 */
[----:B------:R-:W-:Y:S01]  /*5520*/  ULEA.HI UR7, UR7, UR6, URZ, 0x5 ;  /* 0x0000000607077291 */ /* 0x000fe2000f8f28ff */
[----:B------:R-:W-:-:S03]  /*5530*/  UMOV UR27, 0x10040010 ;  /* 0x10040010001b7882 */ /* 0x000fc60000000000 */
[----:B------:R-:W-:-:S04]  /*5540*/  USHF.R.S32.HI UR7, URZ, 0x5, UR7 ;  /* 0x00000005ff077899 */ /* 0x000fc80008011407 */
[----:B------:R-:W-:-:S04]  /*5550*/  UISETP.LT.AND UP0, UPT, UR7, 0x1, UPT ;  /* 0x000000010700788c */ /* 0x000fc8000bf01270 */
[----:B------:R-:W-:Y:S01]  /*5560*/  USEL UR23, UR7, 0x1, !UP0 ;  /* 0x0000000107177887 */ /* 0x000fe2000c000000 */
[----:B--2---:R-:W-:Y:S02]  /*5570*/  R2UR UR24, R2 ;  /* 0x00000000021872ca */ /* 0x004fe400000e0000 */
[----:B------:R-:W-:-:S13]  /*5580*/  CS2R R2, SRZ ;  /* 0x0000000000027805 */ /* 0x000fda000001ff00 */
.L_x_123:
[C---:B------:R-:W-:Y:S02]  /*5590*/  LEA R0, R8.reuse, UR8, 0x3 ;  /* 0x0000000808007c11 */ /* 0x040fe4000f8e18ff */
[----:B------:R-:W-:Y:S02]  /*55a0*/  SHF.L.U32 R4, R3, 0x1f, RZ ;  /* 0x0000001f03047819 */ /* 0x000fe400000006ff */
[----:B------:R-:W-:Y:S02]  /*55b0*/  LEA R5, R8, UR8, 0x4 ;  /* 0x0000000808057c11 */ /* 0x000fe4000f8e20ff */
[----:B------:R-:W1:Y:S02]  /*55c0*/  SYNCS.PHASECHK.TRANS64.TRYWAIT P0, [R0+URZ+0x360], R4 ;  /* 0x00036004000075a7 */ /* 0x000e6400080011ff */
[----:B-1-34-:R-:W-:Y:S05]  /*55d0*/  @!P0 BRA `(.L_x_116) ;  /* 0x0000004000788947 */ /* 0x01afea0003800000 */
.L_x_271:
[----:B-1----:R-:W1:Y:S01]  /*55e0*/  LDS.128 R4, [R5+0x3f0] ;  /* 0x0003f00005047984 */ /* 0x002e620000000c00 */
[----:B------:R-:W-:Y:S02]  /*55f0*/  VIADD R0, R0, 0x370 ;  /* 0x0000037000007836 */ /* 0x000fe40000000000 */
[----:B------:R-:W-:Y:S01]  /*5600*/  VIADD R8, R8, 0x1 ;  /* 0x0000000108087836 */ /* 0x000fe20000000000 */
[----:B------:R-:W-:Y:S01]  /*5610*/  @!PT LDS RZ, [RZ] ;  /* 0x00000000fffff984 */ /* 0x000fe20000000800 */
[----:B------:R-:W-:Y:S01]  /*5620*/  @!PT LDS RZ, [RZ] ;  /* 0x00000000fffff984 */ /* 0x000fe20000000800 */
[----:B------:R-:W-:Y:S01]  /*5630*/  @!PT LDS RZ, [RZ] ;  /* 0x00000000fffff984 */ /* 0x000fe20000000800 */
[----:B------:R-:W-:Y:S01]  /*5640*/  @!PT LDS RZ, [RZ] ;  /* 0x00000000fffff984 */ /* 0x000fe20000000800 */
[----:B------:R2:W-:Y:S06]  /*5650*/  MEMBAR.ALL.CTA ;  /* 0x0000000000007992 */ /* 0x0005ec0000008000 */
[----:B--2---:R-:W2:Y:S01]  /*5660*/  FENCE.VIEW.ASYNC.S ;  /* 0x00000000000073c6 */ /* 0x004ea20000000000 */
[----:B------:R-:W-:-:S04]  /*5670*/  PRMT R0, RZ, 0x654, R0 ;  /* 0x00000654ff007816 */ /* 0x000fc80000000000 */
[----:B--2---:R2:W-:Y:S01]  /*5680*/  SYNCS.ARRIVE.TRANS64.RED.A1T0 RZ, [R0+URZ], RZ ;  /* 0x000000ff00ff79a7 */ /* 0x0045e200081004ff */
[----:B-1----:R-:W-:Y:S01]  /*5690*/  LOP3.LUT P1, RZ, R6, 0x1, RZ, 0xc0, !PT ;  /* 0x0000000106ff7812 */ /* 0x002fe2000782c0ff */
[----:B--2---:R-:W-:-:S12]  /*56a0*/  BRA.U UP2, `(.L_x_117) ;  /* 0x0000000102cc7547 */ /* 0x004fd8000b800000 */
[----:B------:R-:W1:Y:S01]  /*56b0*/  LDCU UR6, c[0x0][0x38c] ;  /* 0x00007180ff0677ac */ /* 0x000e620008000800 */
[----:B------:R-:W-:Y:S02]  /*56c0*/  PLOP3.LUT P2, PT, PT, PT, PT, 0x80, 0x8 ;  /* 0x000000000008781c */ /* 0x000fe40003f4f070 */
[----:B------:R-:W-:Y:S01]  /*56d0*/  SHF.L.U32 R4, R9, 0x1f, RZ ;  /* 0x0000001f09047819 */ /* 0x000fe200000006ff */
[----:B------:R-:W-:Y:S02]  /*56e0*/  ULEA UR11, UR22, UR8, 0x3 ;  /* 0x00000008160b7291 */ /* 0x000fe4000f8e18ff */
[----:B-1----:R-:W-:-:S06]  /*56f0*/  UISETP.GE.AND UP0, UPT, UR6, 0x1, UPT ;  /* 0x000000010600788c */ /* 0x002fcc000bf06270 */
[----:B------:R-:W-:-:S05]  /*5700*/  PLOP3.LUT P0, PT, PT, PT, UP0, 0x80, 0x8 ;  /* 0x000000000008781c */ /* 0x000fca0003f0f008 */
[----:B------:R-:W-:-:S08]  /*5710*/  @UP0 ULEA UR6, UR21, UR8, 0x3 ;  /* 0x0000000815060291 */ /* 0x000fd0000f8e18ff */
[----:B------:R-:W-:-:S04]  /*5720*/  @P0 SHF.L.U32 R0, R2, 0x1f, RZ ;  /* 0x0000001f02000819 */ /* 0x000fc800000006ff */
[----:B------:R1:W2:Y:S01]  /*5730*/  @P0 SYNCS.PHASECHK.TRANS64.TRYWAIT P2, [UR6], R0 ;  /* 0x00000000ff0005a7 */ /* 0x0002a20008041106 */
[----:B------:R-:W3:Y:S02]  /*5740*/  SYNCS.PHASECHK.TRANS64.TRYWAIT P0, [UR11+0x3a0], R4 ;  /* 0x0003a004ff0075a7 */ /* 0x000ee4000800110b */
[----:B-123--:R-:W-:Y:S05]  /*5750*/  @!P0 BRA `(.L_x_118) ;  /* 0x00000040002c8947 */ /* 0x00efea0003800000 */
.L_x_273:
[----:B------:R-:W-:Y:S01]  /*5760*/  UMOV UR19, UR20 ;  /* 0x0000001400137c82 */ /* 0x000fe20008000000 */
[----:B------:R-:W-:Y:S05]  /*5770*/  BRA.U !UP0, `(.L_x_119) ;  /* 0x0000000108887547 */ /* 0x000fea000b800000 */
[----:B------:R-:W-:Y:S02]  /*5780*/  UIADD3 UR19, UPT, UPT, UR23, UR20, URZ ;  /* 0x0000001417137290 */ /* 0x000fe4000fffe0ff */
[----:B------:R-:W-:Y:S02]  /*5790*/  ULEA UR10, UR22, UR24, 0x4 ;  /* 0x00000018160a7291 */ /* 0x000fe4000f8e20ff */
[----:B------:R-:W-:Y:S01]  /*57a0*/  UPLOP3.LUT UP3, UPT, UPT, UPT, UPT, 0x40, 0x4 ;  /* 0x000000000004789c */ /* 0x000fe20003f6e870 */
[----:B------:R-:W-:Y:S01]  /*57b0*/  UMOV UR18, UR7 ;  /* 0x0000000700127c82 */ /* 0x000fe20008000000 */
[----:B------:R-:W-:-:S09]  /*57c0*/  UMOV UR17, UR21 ;  /* 0x0000001500117c82 */ /* 0x000fd20008000000 */
.L_x_122:
[----:B--2---:R-:W-:Y:S01]  /*57d0*/  ULEA UR9, UR17, UR8, 0x3 ;  /* 0x0000000811097291 */ /* 0x004fe2000f8e18ff */
[----:B---3--:R-:W-:Y:S11]  /*57e0*/  @P2 BRA `(.L_x_120) ;  /* 0x00000000000c2947 */ /* 0x008ff60003800000 */
[----:B-1----:R-:W-:Y:S04]  /*57f0*/  SHF.L.U32 R4, R2, 0x1f, RZ ;  /* 0x0000001f02047819 */ /* 0x002fe800000006ff */
[----:B------:R-:W1:Y:S02]  /*5800*/  SYNCS.PHASECHK.TRANS64.TRYWAIT P0, [UR9], R4 ;  /* 0x00000004ff0075a7 */ /* 0x000e640008001109 */
[----:B-1----:R-:W-:Y:S05]  /*5810*/  @!P0 BRA `(.L_x_121) ;  /* 0x0000004000148947 */ /* 0x002fea0003800000 */
.L_x_120:
[----:B------:R-:W-:Y:S01]  /*5820*/  UISETP.NE.AND UP0, UPT, UR18, 0x1, UPT ;  /* 0x000000011200788c */ /* 0x000fe2000bf05270 */
[----:B------:R-:W-:Y:S01]  /*5830*/  PLOP3.LUT P2, PT, PT, PT, PT, 0x80, 0x8 ;  /* 0x000000000008781c */ /* 0x000fe20003f4f070 */
[----:B------:R-:W-:Y:S02]  /*5840*/  UIADD3 UR21, UPT, UPT, UR17, 0x1, URZ ;  /* 0x0000000111157890 */ /* 0x000fe4000fffe0ff */
[----:B------:R-:W-:Y:S02]  /*5850*/  ULEA UR28, UR17, UR15, 0x4 ;  /* 0x0000000f111c7291 */ /* 0x000fe4000f8e20ff */
[----:B------:R-:W-:Y:S01]  /*5860*/  UISETP.NE.AND UP1, UPT, UR21, 0x34, UPT ;  /* 0x000000341500788c */ /* 0x000fe2000bf25270 */
[----:B------:R-:W-:Y:S01]  /*5870*/  PLOP3.LUT P0, PT, PT, PT, UP0, 0x80, 0x8 ;  /* 0x000000000008781c */ /* 0x000fe20003f0f008 */
[----:B------:R-:W-:Y:S02]  /*5880*/  ULEA UR30, UR17, UR14, 0x8 ;  /* 0x0000000e111e7291 */ /* 0x000fe4000f8e40ff */
[----:B------:R-:W-:Y:S02]  /*5890*/  USEL UR16, URZ, 0x1, UP1 ;  /* 0x00000001ff107887 */ /* 0x000fe40008800000 */
[----:B------:R-:W-:Y:S02]  /*58a0*/  USEL UR21, UR21, URZ, UP1 ;  /* 0x000000ff15157287 */ /* 0x000fe40008800000 */
[----:B------:R-:W-:Y:S02]  /*58b0*/  UIADD3 UR9, UPT, UPT, UR9, 0x1a0, URZ ;  /* 0x000001a009097890 */ /* 0x000fe4000fffe0ff */
[----:B------:R-:W-:Y:S01]  /*58c0*/  @UP0 ULEA UR6, UR21, UR8, 0x3 ;  /* 0x0000000815060291 */ /* 0x000fe2000f8e18ff */
[----:B------:R-:W-:Y:S01]  /*58d0*/  LOP3.LUT R2, R2, UR16, RZ, 0x3c, !PT ;  /* 0x0000001002027c12 */ /* 0x000fe2000f8e3cff */
[----:B------:R-:W-:Y:S01]  /*58e0*/  UMOV UR29, 0xc0004000 ;  /* 0xc0004000001d7882 */ /* 0x000fe20000000000 */
[----:B------:R-:W-:Y:S01]  /*58f0*/  UMOV UR31, 0xc0004010 ;  /* 0xc0004010001f7882 */ /* 0x000fe20000000000 */
[----:B------:R-:W-:Y:S01]  /*5900*/  UIADD3 UR20, UPT, UPT, UR20, 0x1, URZ ;  /* 0x0000000114147890 */ /* 0x000fe2000fffe0ff */
[----:B-1----:R-:W-:Y:S01]  /*5910*/  @P0 SHF.L.U32 R0, R2, 0x1f, RZ ;  /* 0x0000001f02000819 */ /* 0x002fe200000006ff */
[----:B------:R-:W-:Y:S02]  /*5920*/  UIADD3 UR18, UPT, UPT, UR18, -0x1, URZ ;  /* 0xffffffff12127890 */ /* 0x000fe4000fffe0ff */
[----:B------:R-:W-:Y:S01]  /*5930*/  UISETP.NE.AND UP0, UPT, UR20, UR19, UPT ;  /* 0x000000131400728c */ /* 0x000fe2000bf05270 */
[----:B------:R2:W3:Y:S01]  /*5940*/  @P0 SYNCS.PHASECHK.TRANS64.TRYWAIT P2, [UR6], R0 ;  /* 0x00000000ff0005a7 */ /* 0x0004e20008041106 */
[----:B------:R2:W-:Y:S01]  /*5950*/  UTCQMMA.2CTA gdesc[UR30], gdesc[UR28], tmem[UR10], tmem[UR26], idesc[UR27], UP3 ;  /* 0x00ff1a1c1e0075ea */ /* 0x0005e20009a0030a */
[----:B------:R-:W-:Y:S01]  /*5960*/  UPLOP3.LUT UP3, UPT, UPT, UPT, UPT, 0x80, 0x8 ;  /* 0x000000000008789c */ /* 0x000fe20003f6f070 */
[----:B------:R2:W-:Y:S01]  /*5970*/  UTCBAR.2CTA.MULTICAST [UR9], URZ, UR13 ;  /* 0x000000ff090073e9 */ /* 0x0005e2000820080d */
[----:B------:R-:W-:Y:S04]  /*5980*/  UMOV UR17, UR21 ;  /* 0x0000001500117c82 */ /* 0x000fe80008000000 */
[----:B------:R-:W-:Y:S05]  /*5990*/  BRA.U UP0, `(.L_x_122) ;  /* 0xfffffffd008c7547 */ /* 0x000fea000b83ffff */
.L_x_119:
[----:B------:R-:W-:Y:S01]  /*59a0*/  UIADD3 UR11, UPT, UPT, UR11, 0x380, URZ ;  /* 0x000003800b0b7890 */ /* 0x000fe2000fffe0ff */
[----:B------:R-:W-:-:S08]  /*59b0*/  UMOV UR20, UR19 ;  /* 0x0000001300147c82 */ /* 0x000fd00008000000 */
[----:B------:R4:W-:Y:S01]  /*59c0*/  UTCBAR.2CTA.MULTICAST [UR11], URZ, UR12 ;  /* 0x000000ff0b0073e9 */ /* 0x0009e2000820080c */
[----:B------:R-:W-:Y:S02]  /*59d0*/  NOP ;  /* 0x0000000000007918 */ /* 0x000fe40000000000 */
.L_x_117:
[----:B------:R-:W-:Y:S01]  /*59e0*/  UIADD3 UR22, UPT, UPT, UR22, 0x1, URZ ;  /* 0x0000000116167890 */ /* 0x000fe2000fffe0ff */
[----:B------:R-:W-:-:S03]  /*59f0*/  ISETP.NE.AND P0, PT, R8, 0x2, PT ;  /* 0x000000020800780c */ /* 0x000fc60003f05270 */
[----:B------:R-:W-:Y:S01]  /*5a00*/  UISETP.NE.AND UP0, UPT, UR22, 0x4, UPT ;  /* 0x000000041600788c */ /* 0x000fe2000bf05270 */
[----:B-12---:R-:W-:Y:S02]  /*5a10*/  SEL R0, RZ, 0x1, P0 ;  /* 0x00000001ff007807 */ /* 0x006fe40000000000 */
[----:B------:R-:W-:Y:S01]  /*5a20*/  SEL R8, R8, RZ, P0 ;  /* 0x000000ff08087207 */ /* 0x000fe20000000000 */
[----:B------:R-:W-:Y:S01]  /*5a30*/  USEL UR6, URZ, 0x1, UP0 ;  /* 0x00000001ff067887 */ /* 0x000fe20008000000 */
[----:B------:R-:W-:Y:S01]  /*5a40*/  LOP3.LUT R3, R3, R0, RZ, 0x3c, !PT ;  /* 0x0000000003037212 */ /* 0x000fe200078e3cff */
[----:B------:R-:W-:-:S04]  /*5a50*/  USEL UR22, UR22, URZ, UP0 ;  /* 0x000000ff16167287 */ /* 0x000fc80008000000 */
[----:B------:R-:W-:Y:S01]  /*5a60*/  LOP3.LUT R9, R9, UR6, RZ, 0x3c, !PT ;  /* 0x0000000609097c12 */ /* 0x000fe2000f8e3cff */
[----:B------:R-:W-:Y:S07]  /*5a70*/  @P1 BRA `(.L_x_123) ;  /* 0xfffffff800c41947 */ /* 0x000fee000383ffff */
[----:B------:R-:W1:Y:S01]  /*5a80*/  S2UR UR6, SR_CgaCtaId ;  /* 0x00000000000679c3 */ /* 0x000e620000008800 */
[----:B------:R-:W-:Y:S01]  /*5a90*/  ELECT P0, URZ, PT ;  /* 0x0000000000ff782f */ /* 0x000fe20003800000 */
[----:B------:R-:W-:Y:S01]  /*5aa0*/  HFMA2 R0, -RZ, RZ, 0, 5.9604644775390625e-08 ;  /* 0x00000001ff007431 */ /* 0x000fe200000001ff */
[----:B------:R-:W-:-:S05]  /*5ab0*/  UMOV UR7, 0x40 ;  /* 0x0000004000077882 */ /* 0x000fca0000000000 */
[----:B------:R-:W-:Y:S01]  /*5ac0*/  UVIRTCOUNT.DEALLOC.SMPOOL 0x80 ;  /* 0x000000800000784c */ /* 0x000fe20000000000 */
[----:B------:R-:W-:Y:S02]  /*5ad0*/  UISETP.NE.AND UP0, UPT, UR5, URZ, UPT ;  /* 0x000000ff0500728c */ /* 0x000fe4000bf05270 */
[----:B-1----:R-:W-:-:S09]  /*5ae0*/  ULEA UR6, UR6, UR7, 0x18 ;  /* 0x0000000706067291 */ /* 0x002fd2000f8ec0ff */
[----:B------:R1:W-:Y:S01]  /*5af0*/  @P0 STS.U8 [UR6+0x1c], R0 ;  /* 0x00001c00ff000988 */ /* 0x0003e20008000006 */
[----:B------:R-:W-:Y:S05]  /*5b00*/  BRA.U UP0, `(.L_x_124) ;  /* 0x0000000100a07547 */ /* 0x000fea000b800000 */
[----:B------:R-:W-:Y:S01]  /*5b10*/  UIADD3 UR5, UPT, UPT, UR8, 0x3a0, URZ ;  /* 0x000003a008057890 */ /* 0x000fe2000fffe0ff */
[----:B------:R-:W-:-:S03]  /*5b20*/  SHF.L.U32 R2, R9, 0x1f, RZ ;  /* 0x0000001f09027819 */ /* 0x000fc600000006ff */
[----:B------:R-:W-:-:S09]  /*5b30*/  ULEA UR7, UR22, UR5, 0x3 ;  /* 0x0000000516077291 */ /* 0x000fd2000f8e18ff */
[----:B------:R-:W2:Y:S02]  /*5b40*/  SYNCS.PHASECHK.TRANS64.TRYWAIT P0, [UR7], R2 ;  /* 0x00000002ff0075a7 */ /* 0x000ea40008001107 */
[----:B--2---:R-:W-:Y:S05]  /*5b50*/  @!P0 BRA `(.L_x_125) ;  /* 0x0000003c005c8947 */ /* 0x004fea0003800000 */
.L_x_276:
        /* <DEDUP_REMOVED lines=9> */
.L_x_278:
        /* <DEDUP_REMOVED lines=9> */
.L_x_280:
[----:B------:R-:W-:-:S04]  /*5c80*/  UIADD3 UR9, UPT, UPT, UR9, 0x1, URZ ;  /* 0x0000000109097890 */ /* 0x000fc8000fffe0ff */
[----:B------:R-:W-:-:S04]  /*5c90*/  UISETP.NE.AND UP1, UPT, UR9, 0x4, UPT ;  /* 0x000000040900788c */ /* 0x000fc8000bf25270 */
[----:B------:R-:W-:Y:S02]  /*5ca0*/  USEL UR7, URZ, 0x1, UP1 ;  /* 0x00000001ff077887 */ /* 0x000fe40008800000 */
[----:B------:R-:W-:-:S04]  /*5cb0*/  USEL UR9, UR9, URZ, UP1 ;  /* 0x000000ff09097287 */ /* 0x000fc80008800000 */
[----:B------:R-:W-:Y:S01]  /*5cc0*/  ULEA UR9, UR9, UR5, 0x3 ;  /* 0x0000000509097291 */ /* 0x000fe2000f8e18ff */
[----:B------:R-:W-:-:S04]  /*5cd0*/  LOP3.LUT R2, R2, UR7, RZ, 0x3c, !PT ;  /* 0x0000000702027c12 */ /* 0x000fc8000f8e3cff */
[----:B------:R-:W-:Y:S01]  /*5ce0*/  SHF.L.U32 R2, R2, 0x1f, RZ ;  /* 0x0000001f02027819 */ /* 0x000fe200000006ff */
[----:B-1----:R-:W-:-:S04]  /*5cf0*/  IMAD.U32 R0, RZ, RZ, UR9 ;  /* 0x00000009ff007e24 */ /* 0x002fc8000f8e00ff */
[----:B------:R1:W2:Y:S03]  /*5d00*/  SYNCS.PHASECHK.TRANS64.TRYWAIT P0, [R0+URZ], R2 ;  /* 0x00000002000075a7 */ /* 0x0002a600080011ff */
[----:B--2---:R-:W-:Y:S05]  /*5d10*/  @!P0 NANOSLEEP.SYNCS 0x989680 ;  /* 0x009896800000895d */ /* 0x004fea0003900000 */
[----:B------:R-:W2:Y:S02]  /*5d20*/  @!P0 SYNCS.PHASECHK.TRANS64 P0, [R0+URZ], R2 ;  /* 0x00000002000085a7 */ /* 0x000ea400080010ff */
[----:B--2---:R-:W-:Y:S05]  /*5d30*/  @P0 BRA `(.L_x_128) ;  /* 0x0000000000200947 */ /* 0x004fea0003800000 */
.L_x_129:
[----:B--2---:R2:W1:Y:S02]  /*5d40*/  SYNCS.PHASECHK.TRANS64.TRYWAIT P0, [R0+URZ], R2 ;  /* 0x00000002000075a7 */ /* 0x00446400080011ff */
[----:B-1----:R-:W-:Y:S05]  /*5d50*/  @!P0 NANOSLEEP.SYNCS 0x989680 ;  /* 0x009896800000895d */ /* 0x002fea0003900000 */
[----:B------:R-:W1:Y:S02]  /*5d60*/  @!P0 SYNCS.PHASECHK.TRANS64 P0, [R0+URZ], R2 ;  /* 0x00000002000085a7 */ /* 0x000e6400080010ff */
[----:B-1----:R-:W-:Y:S05]  /*5d70*/  @!P0 BRA `(.L_x_129) ;  /* 0xfffffffc00f08947 */ /* 0x002fea000383ffff */
[----:B------:R-:W-:Y:S05]  /*5d80*/  BRA `(.L_x_128) ;  /* 0x00000000000c7947 */ /* 0x000fea0003800000 */
.L_x_124:
[----:B------:R-:W-:-:S04]  /*5d90*/  UIADD3 UR5, UPT, UPT, UR8, 0x3e0, URZ ;  /* 0x000003e008057890 */ /* 0x000fc8000fffe0ff */
[----:B------:R-:W-:-:S09]  /*5da0*/  UPRMT UR5, UR4, 0x654, UR5 ;  /* 0x0000065404057896 */ /* 0x000fd20008000005 */
[----:B------:R-:W-:Y:S03]  /*5db0*/  SYNCS.ARRIVE.TRANS64.RED.A1T0 RZ, [UR5], RZ ;  /* 0x000000ffffff79a7 */ /* 0x000fe60008100405 */
.L_x_128:
[----:B-12---:R-:W-:Y:S01]  /*5dc0*/  SHF.L.U32 R2, RZ, 0x1f, RZ ;  /* 0x0000001fff027819 */ /* 0x006fe200000006ff */
[----:B------:R-:W-:Y:S01]  /*5dd0*/  UIADD3 UR5, UPT, UPT, UR8, 0x3e0, URZ ;  /* 0x000003e008057890 */ /* 0x000fe2000fffe0ff */
[----:B------:R-:W-:Y:S02]  /*5de0*/  PLOP3.LUT P0, PT, PT, PT, UP0, 0x80, 0x8 ;  /* 0x000000000008781c */ /* 0x000fe40003f0f008 */
[----:B------:R-:W1:Y:S02]  /*5df0*/  SYNCS.PHASECHK.TRANS64.TRYWAIT P1, [UR8+0x3e0], R2 ;  /* 0x0003e002ff0075a7 */ /* 0x000e640008021108 */
[----:B-1----:R-:W-:Y:S09]  /*5e00*/  @!P1 BRA `(.L_x_130) ;  /* 0x0000003800f89947 */ /* 0x002ff20003800000 */
.L_x_282:
[----:B------:R-:W-:Y:S01]  /*5e10*/  @!UP0 UPRMT UR5, UR4, 0x654, UR5 ;  /* 0x0000065404058896 */ /* 0x000fe20008000005 */
[----:B------:R-:W-:Y:S02]  /*5e20*/  UMOV UR8, 0xffff ;  /* 0x0000ffff00087882 */ /* 0x000fe40000000000 */
[----:B------:R-:W-:-:S06]  /*5e30*/  UMOV UR4, 0x1 ;  /* 0x0000000100047882 */ /* 0x000fcc0000000000 */
[----:B------:R-:W-:Y:S01]  /*5e40*/  @!P0 SYNCS.ARRIVE.TRANS64.RED.A1T0 RZ, [UR5], RZ ;  /* 0x000000ffffff89a7 */ /* 0x000fe20008100405 */
[----:B------:R-:W-:Y:S01]  /*5e50*/  NOP ;  /* 0x0000000000007918 */ /* 0x000fe20000000000 */
[----:B-1----:R-:W1:Y:S01]  /*5e60*/  LDS R0, [UR6+0x14] ;  /* 0x00001406ff007984 */ /* 0x002e620008000800 */
[----:B------:R-:W-:-:S04]  /*5e70*/  ULOP3.LUT UR5, UR24, 0xffff, URZ, 0xc0, !UPT ;  /* 0x0000ffff18057892 */ /* 0x000fc8000f8ec0ff */
[----:B------:R-:W-:-:S04]  /*5e80*/  USHF.R.U32.HI UR5, URZ, 0x5, UR5 ;  /* 0x00000005ff057899 */ /* 0x000fc80008011605 */
[----:B------:R-:W-:Y:S02]  /*5e90*/  USHF.L.U32 UR8, UR8, UR5, URZ ;  /* 0x0000000508087299 */ /* 0x000fe400080006ff */
[----:B------:R-:W-:-:S04]  /*5ea0*/  USHF.L.U32 UR4, UR4, UR5, URZ ;  /* 0x0000000504047299 */ /* 0x000fc800080006ff */
[----:B-1----:R-:W-:-:S04]  /*5eb0*/  LOP3.LUT R0, R0, UR8, RZ, 0xc0, !PT ;  /* 0x0000000800007c12 */ /* 0x002fc8000f8ec0ff */
[----:B------:R-:W-:-:S13]  /*5ec0*/  ISETP.NE.AND P0, PT, R0, UR8, PT ;  /* 0x0000000800007c0c */ /* 0x000fda000bf05270 */
[----:B------:R-:W-:Y:S05]  /*5ed0*/  @P0 BRA `(.L_x_131) ;  /* 0x0000000000580947 */ /* 0x000fea0003800000 */
[----:B------:R-:W1:Y:S02]  /*5ee0*/  LDS R0, [UR6+0x18] ;  /* 0x00001806ff007984 */ /* 0x000e640008000800 */
[----:B-1----:R-:W-:-:S04]  /*5ef0*/  LOP3.LUT R0, R0, UR4, RZ, 0xc0, !PT ;  /* 0x0000000400007c12 */ /* 0x002fc8000f8ec0ff */
[----:B------:R-:W-:-:S13]  /*5f00*/  ISETP.NE.AND P0, PT, R0, UR4, PT ;  /* 0x0000000400007c0c */ /* 0x000fda000bf05270 */
[----:B------:R-:W-:Y:S05]  /*5f10*/  @P0 BRA `(.L_x_132) ;  /* 0x00000000003c0947 */ /* 0x000fea0003800000 */
[----:B------:R-:W1:Y:S01]  /*5f20*/  S2R R2, SR_LANEID ;  /* 0x0000000000027919 */ /* 0x000e620000000000 */
[----:B------:R-:W-:Y:S01]  /*5f30*/  ULOP3.LUT UR8, URZ, UR8, URZ, 0x33, !UPT ;  /* 0x00000008ff087292 */ /* 0x000fe2000f8e33ff */
[----:B------:R-:W-:Y:S02]  /*5f40*/  VOTEU.ANY UR7, UPT, PT ;  /* 0x0000000000077886 */ /* 0x000fe400038e0100 */
[----:B------:R-:W-:-:S03]  /*5f50*/  UFLO.U32 UR7, UR7 ;  /* 0x00000007000772bd */ /* 0x000fc600080e0000 */
[----:B------:R-:W-:-:S04]  /*5f60*/  IMAD.U32 R0, RZ, RZ, UR8 ;  /* 0x00000008ff007e24 */ /* 0x000fc8000f8e00ff */
[----:B------:R2:W3:Y:S02]  /*5f70*/  REDUX UR5, R0 ;  /* 0x00000000000573c4 */ /* 0x0004e40000000000 */
[----:B------:R1:W-:Y:S02]  /*5f80*/  UTCATOMSWS.AND URZ, UR8 ;  /* 0x0000000800ff79e3 */ /* 0x0003e40008000000 */
[----:B-1----:R-:W-:Y:S02]  /*5f90*/  ISETP.EQ.U32.AND P0, PT, R2, UR7, PT ;  /* 0x0000000702007c0c */ /* 0x002fe4000bf02070 */
[----:B--2---:R-:W-:Y:S02]  /*5fa0*/  LOP3.LUT R0, RZ, UR4, RZ, 0x33, !PT ;  /* 0x00000004ff007c12 */ /* 0x004fe4000f8e33ff */
[----:B---3--:R-:W-:Y:S02]  /*5fb0*/  MOV R2, UR5 ;  /* 0x0000000500027c02 */ /* 0x008fe40008000f00 */
[----:B------:R-:W1:Y:S07]  /*5fc0*/  REDUX UR4, R0 ;  /* 0x00000000000473c4 */ /* 0x000e6e0000000000 */
[----:B------:R2:W-:Y:S01]  /*5fd0*/  @P0 ATOMS.AND RZ, [UR6+0x14], R2 ;  /* 0x00001402ffff098c */ /* 0x0005e2000a800006 */
[----:B-1----:R-:W-:-:S05]  /*5fe0*/  IMAD.U32 R0, RZ, RZ, UR4 ;  /* 0x00000004ff007e24 */ /* 0x002fca000f8e00ff */
[----:B------:R2:W-:Y:S01]  /*5ff0*/  @P0 ATOMS.AND RZ, [UR6+0x18], R0 ;  /* 0x00001800ffff098c */ /* 0x0005e2000a800006 */
[----:B------:R-:W-:Y:S05]  /*6000*/  BRA `(.L_x_133) ;  /* 0x0000000000147947 */ /* 0x000fea0003800000 */
.L_x_132:
[----:B------:R-:W-:Y:S02]  /*6010*/  MOV R2, 0x6030 ;  /* 0x0000603000027802 */ /* 0x000fe40000000f00 */
[----:B---345:R-:W-:Y:S05]  /*6020*/  CALL.REL.NOINC `($__internal_0_$__cuda_sm10x_tcgen05_guardrail_trap_col_being_dealloced_not_returned_by_alloc) ;  /* 0x0000003c000c7944 */ /* 0x038fea0003c00000 */
[----:B------:R-:W-:Y:S05]  /*6030*/  BRA `(.L_x_133) ;  /* 0x0000000000087947 */ /* 0x000fea0003800000 */
.L_x_131:
[----:B------:R-:W-:Y:S02]  /*6040*/  MOV R2, 0x6060 ;  /* 0x0000606000027802 */ /* 0x000fe40000000f00 */
[----:B---345:R-:W-:Y:S05]  /*6050*/  CALL.REL.NOINC `($__internal_2_$__cuda_sm10x_tcgen05_guardrail_trap_unallocated_columns_being_dealloced) ;  /* 0x0000003c00187944 */ /* 0x038fea0003c00000 */
.L_x_133:
[----:B------:R-:W-:Y:S01]  /*6060*/  NOP ;  /* 0x0000000000007918 */ /* 0x000fe20000000000 */
[----:B----4-:R-:W-:Y:S05]  /*6070*/  EXIT ;  /* 0x000000000000794d */ /* 0x010fea0003800000 */
.L_x_104:
[----:B------:R-:W-:-:S09]  /*6080*/  UISETP.NE.OR UP5, UPT, UR10, 0x3, !UP5 ;  /* 0x000000030a00788c */ /* 0x000fd2000efa5670 */
[----:B------:R-:W-:Y:S05]  /*6090*/  BRA.U UP5, `(.L_x_134) ;  /* 0x0000000905cc7547 */ /* 0x000fea000b800000 */
[----:B------:R-:W1:Y:S01]  /*60a0*/  LDC R0, c[0x0][0xb30] ;  /* 0x0002cc00ff007b82 */ /* 0x000e620000000800 */
[----:B------:R-:W2:Y:S01]  /*60b0*/  LDCU.64 UR8, c[0x0][0x888] ;  /* 0x00011100ff0877ac */ /* 0x000ea20008000a00 */
[----:B------:R-:W-:Y:S02]  /*60c0*/  HFMA2 R27, -RZ, RZ, 0, 0 ;  /* 0x00000000ff1b7431 */ /* 0x000fe400000001ff */
[----:B------:R-:W-:Y:S01]  /*60d0*/  IMAD.MOV.U32 R29, RZ, RZ, 0x1 ;  /* 0x00000001ff1d7424 */ /* 0x000fe200078e00ff */
[----:B------:R-:W-:Y:S01]  /*60e0*/  MOV R23, 0x800 ;  /* 0x0000080000177802 */ /* 0x000fe20000000f00 */
[----:B------:R-:W3:Y:S01]  /*60f0*/  LDCU.64 UR4, c[0x0][0x890] ;  /* 0x00011200ff0477ac */ /* 0x000ee20008000a00 */
[----:B------:R-:W-:Y:S01]  /*6100*/  IMAD.MOV.U32 R28, RZ, RZ, RZ ;  /* 0x000000ffff1c7224 */ /* 0x000fe200078e00ff */
[----:B------:R-:W4:Y:S01]  /*6110*/  LDC R22, c[0x0][0x370] ;  /* 0x0000dc00ff167b82 */ /* 0x000f220000000800 */
[----:B------:R-:W-:Y:S01]  /*6120*/  UMOV UR6, 0x400 ;  /* 0x0000040000067882 */ /* 0x000fe20000000000 */
[----:B------:R-:W-:-:S02]  /*6130*/  UPLOP3.LUT UP1, UPT, UPT, UPT, UPT, 0x40, 0x4 ;  /* 0x000000000004789c */ /* 0x000fc40003f2e870 */
[----:B------:R-:W-:-:S04]  /*6140*/  ULEA UR6, UR42, UR6, 0x18 ;  /* 0x000000062a067291 */ /* 0x000fc8000f8ec0ff */
[----:B------:R-:W4:Y:S01]  /*6150*/  LDC R3, c[0x0][0xb0c] ;  /* 0x0002c300ff037b82 */ /* 0x000f220000000800 */
[----:B--2---:R-:W-:Y:S02]  /*6160*/  UISETP.NE.U32.AND UP2, UPT, UR8, URZ, UPT ;  /* 0x000000ff0800728c */ /* 0x004fe4000bf45070 */
[----:B------:R-:W-:Y:S02]  /*6170*/  UIADD3 UR8, UPT, UPT, UR6, 0x340, URZ ;  /* 0x0000034006087890 */ /* 0x000fe4000fffe0ff */
[----:B---3--:R-:W-:-:S03]  /*6180*/  UISETP.NE.U32.AND UP3, UPT, UR4, URZ, UPT ;  /* 0x000000ff0400728c */ /* 0x008fc6000bf65070 */
[----:B------:R-:W2:Y:S01]  /*6190*/  LDC R20, c[0x0][0xb20] ;  /* 0x0002c800ff147b82 */ /* 0x000ea20000000800 */
[----:B-1----:R-:W-:Y:S01]  /*61a0*/  ISETP.NE.AND P1, PT, R0, 0x1, PT ;  /* 0x000000010000780c */ /* 0x002fe20003f25270 */
[----:B------:R-:W-:Y:S02]  /*61b0*/  UISETP.NE.AND.EX UP2, UPT, UR9, URZ, UPT, UP2 ;  /* 0x000000ff0900728c */ /* 0x000fe4000bf45320 */
[----:B------:R-:W-:Y:S02]  /*61c0*/  UPRMT UR42, UR42, 0x654, UR8 ;  /* 0x000006542a2a7896 */ /* 0x000fe40008000008 */
[----:B------:R-:W-:Y:S02]  /*61d0*/  UISETP.NE.AND.EX UP3, UPT, UR5, URZ, UPT, UP3 ;  /* 0x000000ff0500728c */ /* 0x000fe4000bf65330 */
[----:B------:R-:W1:Y:S08]  /*61e0*/  LDC.64 R30, c[0x0][0x348] ;  /* 0x0000d200ff1e7b82 */ /* 0x000e700000000a00 */
[----:B------:R-:W3:Y:S08]  /*61f0*/  LDC.64 R14, c[0x0][0xb10] ;  /* 0x0002c400ff0e7b82 */ /* 0x000ef00000000a00 */
[----:B------:R-:W1:Y:S08]  /*6200*/  LDC.64 R6, c[0x0][0xb18] ;  /* 0x0002c600ff067b82 */ /* 0x000e700000000a00 */
[----:B------:R-:W1:Y:S08]  /*6210*/  LDC.64 R4, c[0x0][0xb28] ;  /* 0x0002ca00ff047b82 */ /* 0x000e700000000a00 */
[----:B--2-4-:R-:W1:Y:S02]  /*6220*/  LDC R21, c[0x0][0x374] ;  /* 0x0000dd00ff157b82 */ /* 0x014e640000000800 */
.L_x_142:
[C---:B------:R-:W-:Y:S02]  /*6230*/  LEA R0, R28.reuse, UR6, 0x3 ;  /* 0x000000061c007c11 */ /* 0x040fe4000f8e18ff */
[----:B------:R-:W-:Y:S02]  /*6240*/  SHF.L.U32 R2, R27, 0x1f, RZ ;  /* 0x0000001f1b027819 */ /* 0x000fe400000006ff */
[----:B------:R-:W-:Y:S02]  /*6250*/  LEA R16, R28, UR6, 0x4 ;  /* 0x000000061c107c11 */ /* 0x000fe4000f8e20ff */
[----:B--2---:R-:W2:Y:S02]  /*6260*/  SYNCS.PHASECHK.TRANS64.TRYWAIT P0, [R0+URZ+0x360], R2 ;  /* 0x00036002000075a7 */ /* 0x004ea400080011ff */
[----:B--2---:R-:W-:Y:S05]  /*6270*/  @!P0 BRA `(.L_x_135) ;  /* 0x0000003400f48947 */ /* 0x004fea0003800000 */
.L_x_283:
[----:B------:R-:W-:Y:S01]  /*6280*/  ISETP.GE.AND P0, PT, R26, 0x1, PT ;  /* 0x000000011a00780c */ /* 0x000fe20003f06270 */
[----:B------:R-:W4:Y:S01]  /*6290*/  LDS.128 R16, [R16+0x3f0] ;  /* 0x0003f00010107984 */ /* 0x000f220000000c00 */
[----:B------:R-:W-:Y:S01]  /*62a0*/  ISETP.NE.U32.AND P4, PT, RZ, UR4, PT ;  /* 0x00000004ff007c0c */ /* 0x000fe2000bf85070 */
[----:B--2---:R-:W-:Y:S01]  /*62b0*/  VIADD R0, R0, 0x370 ;  /* 0x0000037000007836 */ /* 0x004fe20000000000 */
[----:B------:R-:W-:Y:S02]  /*62c0*/  SHF.L.U32 R24, R29, 0x1f, RZ ;  /* 0x0000001f1d187819 */ /* 0x000fe400000006ff */
[----:B------:R-:W-:Y:S02]  /*62d0*/  ISETP.NE.AND.EX P4, PT, RZ, UR5, PT, P4 ;  /* 0x00000005ff007c0c */ /* 0x000fe4000bf85340 */
[----:B------:R-:W-:Y:S01]  /*62e0*/  PRMT R0, RZ, 0x654, R0 ;  /* 0x00000654ff007816 */ /* 0x000fe20000000000 */
[----:B------:R-:W-:Y:S01]  /*62f0*/  @!PT LDS RZ, [RZ] ;  /* 0x00000000fffff984 */ /* 0x000fe20000000800 */
[----:B------:R-:W-:Y:S01]  /*6300*/  @!PT LDS RZ, [RZ] ;  /* 0x00000000fffff984 */ /* 0x000fe20000000800 */
[----:B------:R-:W-:Y:S01]  /*6310*/  @!PT LDS RZ, [RZ] ;  /* 0x00000000fffff984 */ /* 0x000fe20000000800 */
[----:B------:R-:W-:Y:S01]  /*6320*/  @!PT LDS RZ, [RZ] ;  /* 0x00000000fffff984 */ /* 0x000fe20000000800 */
[----:B------:R2:W-:Y:S06]  /*6330*/  MEMBAR.ALL.CTA ;  /* 0x0000000000007992 */ /* 0x0005ec0000008000 */
[----:B--2---:R-:W2:Y:S02]  /*6340*/  FENCE.VIEW.ASYNC.S ;  /* 0x00000000000073c6 */ /* 0x004ea40000000000 */
[----:B--2---:R2:W-:Y:S01]  /*6350*/  SYNCS.ARRIVE.TRANS64.RED.A1T0 RZ, [R0+URZ], RZ ;  /* 0x000000ff00ff79a7 */ /* 0x0045e200081004ff */
[----:B----4-:R-:W-:Y:S11]  /*6360*/  LOP3.LUT P3, RZ, R18, 0x1, RZ, 0xc0, !PT ;  /* 0x0000000112ff7812 */ /* 0x010ff6000786c0ff */
[----:B------:R-:W-:Y:S02]  /*6370*/  @!UPT UIADD3 URZ, UPT, UPT, URZ, URZ, URZ ;  /* 0x000000fffffff290 */ /* 0x000fe4000fffe0ff */
[----:B------:R-:W-:Y:S02]  /*6380*/  @P3 MOV R11, R16 ;  /* 0x00000010000b3202 */ /* 0x000fe40000000f00 */
[----:B------:R-:W-:Y:S01]  /*6390*/  @P3 LOP3.LUT R10, R17, 0xffff, RZ, 0xc0, !PT ;  /* 0x0000ffff110a3812 */ /* 0x000fe200078ec0ff */
[----:B--2---:R-:W-:Y:S06]  /*63a0*/  @!P0 BRA `(.L_x_136) ;  /* 0x0000000000a48947 */ /* 0x004fec0003800000 */
[-C--:B-1----:R-:W-:Y:S01]  /*63b0*/  IMAD.HI.U32 R0, R21, R7.reuse, RZ ;  /* 0x0000000715007227 */ /* 0x082fe200078e00ff */
[----:B------:R-:W-:Y:S02]  /*63c0*/  ISETP.NE.AND P0, PT, R6, 0x1, PT ;  /* 0x000000010600780c */ /* 0x000fe40003f05270 */
[----:B------:R-:W-:Y:S01]  /*63d0*/  ISETP.NE.AND P2, PT, R26, 0x1, PT ;  /* 0x000000011a00780c */ /* 0x000fe20003f45270 */
[----:B---3--:R-:W-:Y:S01]  /*63e0*/  IMAD.HI.U32 R9, R22, R14, RZ ;  /* 0x0000000e16097227 */ /* 0x008fe200078e00ff */
[----:B------:R-:W-:Y:S02]  /*63f0*/  SHF.R.U32.HI R0, RZ, R20, R0 ;  /* 0x00000014ff007219 */ /* 0x000fe40000011600 */
[----:B------:R-:W-:Y:S01]  /*6400*/  ISETP.NE.AND P5, PT, R3, 0x1, PT ;  /* 0x000000010300780c */ /* 0x000fe20003fa5270 */
[----:B------:R-:W-:Y:S01]  /*6410*/  IMAD.HI.U32 R13, R10, R7, RZ ;  /* 0x000000070a0d7227 */ /* 0x000fe200078e00ff */
[----:B------:R-:W-:Y:S02]  /*6420*/  SHF.R.U32.HI R9, RZ, R15, R9 ;  /* 0x0000000fff097219 */ /* 0x000fe40000011609 */
[----:B------:R-:W-:Y:S01]  /*6430*/  SEL R0, R21, R0, !P0 ;  /* 0x0000000015007207 */ /* 0x000fe20004000000 */
[----:B------:R-:W-:Y:S01]  /*6440*/  IMAD.HI.U32 R12, R11, R14, RZ ;  /* 0x0000000e0b0c7227 */ /* 0x000fe200078e00ff */
[----:B------:R-:W-:Y:S03]  /*6450*/  SEL R9, R22, R9, !P5 ;  /* 0x0000000916097207 */ /* 0x000fe60006800000 */
[-C--:B------:R-:W-:Y:S01]  /*6460*/  IMAD.HI.U32 R8, R0, R4.reuse, RZ ;  /* 0x0000000400087227 */ /* 0x080fe200078e00ff */
[----:B------:R-:W-:Y:S03]  /*6470*/  SHF.R.U32.HI R12, RZ, R15, R12 ;  /* 0x0000000fff0c7219 */ /* 0x000fe6000001160c */
[----:B------:R-:W-:Y:S01]  /*6480*/  IMAD.HI.U32 R2, R9, R4, RZ ;  /* 0x0000000409027227 */ /* 0x000fe200078e00ff */
[-C--:B------:R-:W-:Y:S02]  /*6490*/  @P2 SHF.R.U32.HI R0, RZ, R5.reuse, R8 ;  /* 0x00000005ff002219 */ /* 0x080fe40000011608 */
[----:B------:R-:W-:Y:S02]  /*64a0*/  SHF.R.U32.HI R8, RZ, R20, R13 ;  /* 0x00000014ff087219 */ /* 0x000fe4000001160d */
[----:B------:R-:W-:Y:S01]  /*64b0*/  @P2 SHF.R.U32.HI R9, RZ, R5, R2 ;  /* 0x00000005ff092219 */ /* 0x000fe20000011602 */
[----:B------:R-:W-:Y:S01]  /*64c0*/  IMAD R0, R26, R0, RZ ;  /* 0x000000001a007224 */ /* 0x000fe200078e02ff */
[----:B------:R-:W-:Y:S02]  /*64d0*/  SEL R8, R10, R8, !P0 ;  /* 0x000000080a087207 */ /* 0x000fe40004000000 */
[----:B------:R-:W-:Y:S01]  /*64e0*/  SEL R2, R11, R12, !P5 ;  /* 0x0000000c0b027207 */ /* 0x000fe20006800000 */
[----:B------:R-:W-:Y:S01]  /*64f0*/  IMAD R12, R26, R9, RZ ;  /* 0x000000091a0c7224 */ /* 0x000fe200078e02ff */
[C---:B------:R-:W-:Y:S01]  /*6500*/  ISETP.GE.AND P0, PT, R8.reuse, R0, PT ;  /* 0x000000000800720c */ /* 0x040fe20003f06270 */
[----:B------:R-:W-:Y:S03]  /*6510*/  IMAD.HI.U32 R0, R8, R4, RZ ;  /* 0x0000000408007227 */ /* 0x000fe600078e00ff */
[----:B------:R-:W-:Y:S02]  /*6520*/  ISETP.GE.OR P0, PT, R2, R12, P0 ;  /* 0x0000000c0200720c */ /* 0x000fe40000706670 */
[-C--:B------:R-:W-:Y:S04]  /*6530*/  SHF.R.U32.HI R0, RZ, R5.reuse, R0 ;  /* 0x00000005ff007219 */ /* 0x080fe80000011600 */
[----:B------:R-:W-:Y:S05]  /*6540*/  SEL R13, R8, R0, !P2 ;  /* 0x00000000080d7207 */ /* 0x000fea0005000000 */
[----:B------:R-:W-:Y:S02]  /*6550*/  IMAD.MOV R12, RZ, RZ, -R13 ;  /* 0x000000ffff0c7224 */ /* 0x000fe400078e0a0d */
[----:B------:R-:W-:Y:S04]  /*6560*/  @!P0 IMAD.HI.U32 R0, R2, R4, RZ ;  /* 0x0000000402008227 */ /* 0x000fe800078e00ff */
[----:B------:R-:W-:Y:S01]  /*6570*/  IMAD R12, R26, R12, R8 ;  /* 0x0000000c1a0c7224 */ /* 0x000fe200078e0208 */
[----:B------:R-:W-:Y:S04]  /*6580*/  @!P0 SHF.R.U32.HI R0, RZ, R5, R0 ;  /* 0x00000005ff008219 */ /* 0x000fe80000011600 */
[----:B------:R-:W-:Y:S04]  /*6590*/  @!P0 SEL R0, R2, R0, !P2 ;  /* 0x0000000002008207 */ /* 0x000fe80005000000 */
[----:B------:R-:W-:Y:S01]  /*65a0*/  @!P0 IADD3 R13, PT, PT, R13, -R0, RZ ;  /* 0x800000000d0d8210 */ /* 0x000fe20007ffe0ff */
[----:B------:R-:W-:Y:S01]  /*65b0*/  @!P0 IMAD R0, R9, R12, R0 ;  /* 0x0000000c09008224 */ /* 0x000fe200078e0200 */
[----:B------:R-:W-:Y:S01]  /*65c0*/  IADD3 R9, PT, PT, -R8, RZ, RZ ;  /* 0x000000ff08097210 */ /* 0x000fe20007ffe1ff */
[--C-:B------:R-:W-:Y:S02]  /*65d0*/  IMAD.MOV R12, RZ, RZ, -R2.reuse ;  /* 0x000000ffff0c7224 */ /* 0x100fe400078e0a02 */
[----:B------:R-:W-:Y:S02]  /*65e0*/  @!P0 IMAD R8, R13, R26, R2 ;  /* 0x0000001a0d088224 */ /* 0x000fe400078e0202 */
[----:B------:R-:W-:Y:S02]  /*65f0*/  @!P0 IMAD.MOV.U32 R2, RZ, RZ, R0 ;  /* 0x000000ffff028224 */ /* 0x000fe400078e0000 */
[----:B------:R-:W-:Y:S02]  /*6600*/  IMAD R11, R3, R12, R11 ;  /* 0x0000000c030b7224 */ /* 0x000fe400078e020b */
[----:B------:R-:W-:Y:S02]  /*6610*/  IMAD R10, R6, R9, R10 ;  /* 0x00000009060a7224 */ /* 0x000fe400078e020a */
[----:B------:R-:W-:Y:S02]  /*6620*/  IMAD R11, R2, R3, R11 ;  /* 0x00000003020b7224 */ /* 0x000fe400078e020b */
[----:B------:R-:W-:Y:S02]  /*6630*/  IMAD R10, R8, R6, R10 ;  /* 0x00000006080a7224 */ /* 0x000fe400078e020a */
.L_x_136:
[----:B------:R-:W-:Y:S05]  /*6640*/  BRA.U UP1, `(.L_x_137) ;  /* 0x0000000101107547 */ /* 0x000fea000b800000 */
[----:B------:R-:W-:Y:S04]  /*6650*/  MOV R2, UR7 ;  /* 0x0000000700027c02 */ /* 0x000fe80008000f00 */
[----:B------:R-:W-:Y:S04]  /*6660*/  SHF.L.U32 R2, R2, 0x1f, RZ ;  /* 0x0000001f02027819 */ /* 0x000fe800000006ff */
[----:B------:R-:W2:Y:S02]  /*6670*/  SYNCS.PHASECHK.TRANS64.TRYWAIT P0, [UR6+0x358], R2 ;  /* 0x00035802ff0075a7 */ /* 0x000ea40008001106 */
[----:B--2---:R-:W-:Y:S05]  /*6680*/  @!P0 BRA `(.L_x_138) ;  /* 0x0000003400048947 */ /* 0x004fea0003800000 */
.L_x_137:
[----:B------:R-:W-:Y:S05]  /*6690*/  BRA.U !UP3, `(.L_x_139) ;  /* 0x000000010b347547 */ /* 0x000fea000b800000 */
[----:B------:R-:W-:Y:S01]  /*66a0*/  UPLOP3.LUT UP0, UPT, UPT, UPT, UP2, 0x80, 0x8 ;  /* 0x000000000008789c */ /* 0x000fe20003f0f020 */
[----:B------:R-:W-:Y:S05]  /*66b0*/  HFMA2 R55, -RZ, RZ, 0, 5.9604644775390625e-08 ;  /* 0x00000001ff377431 */ /* 0x000fea00000001ff */
[----:B------:R-:W-:Y:S05]  /*66c0*/  PLOP3.LUT P0, PT, PT, PT, UP0, 0x80, 0x8 ;  /* 0x000000000008781c */ /* 0x000fea0003f0f008 */
[----:B------:R-:W4:Y:S01]  /*66d0*/  @UP0 LDCU.64 UR10, c[0x0][0x888] ;  /* 0x00011100ff0a07ac */ /* 0x000f220008000a00 */
[----:B------:R-:W-:Y:S04]  /*66e0*/  @UP0 UIMAD UR8, UR36, UR4, URZ ;  /* 0x00000004240802a4 */ /* 0x000fe8000f8e02ff */
[----:B----4-:R-:W-:Y:S06]  /*66f0*/  @UP0 UIMAD.WIDE UR10, UR8, 0x4, UR10 ;  /* 0x00000004080a08a5 */ /* 0x010fec000f8e020a */
[----:B------:R-:W-:Y:S02]  /*6700*/  IMAD.U32 R8, RZ, RZ, UR10 ;  /* 0x0000000aff087e24 */ /* 0x000fe4000f8e00ff */
[----:B------:R-:W-:Y:S05]  /*6710*/  IMAD.U32 R9, RZ, RZ, UR11 ;  /* 0x0000000bff097e24 */ /* 0x000fea000f8e00ff */
[----:B--2---:R-:W2:Y:S02]  /*6720*/  @P0 LDG.E R0, desc[UR44][R8.64] ;  /* 0x0000002c08000981 */ /* 0x004ea4000c1e1900 */
[----:B--2---:R-:W-:Y:S01]  /*6730*/  @P0 R2UR UR37, R0 ;  /* 0x00000000002502ca */ /* 0x004fe200000e0000 */
[----:B------:R-:W-:Y:S05]  /*6740*/  IMAD.MOV.U32 R0, RZ, RZ, 0x1 ;  /* 0x00000001ff007424 */ /* 0x000fea00078e00ff */
[----:B------:R-:W-:Y:S08]  /*6750*/  @!P0 PRMT R55, R0, 0x7610, R55 ;  /* 0x0000761000378816 */ /* 0x000ff00000000037 */
[----:B------:R-:W4:Y:S02]  /*6760*/  @!UP0 LDCU UR37, c[0x0][0x880] ;  /* 0x00011000ff2587ac */ /* 0x000f240008000800 */
.L_x_139:
[----:B----4-:R-:W-:Y:S01]  /*6770*/  @!P4 FSETP.EQ.AND P5, PT, RZ, UR37, PT ;  /* 0x00000025ff00cc0b */ /* 0x010fe2000bfa2000 */
[----:B------:R-:W-:Y:S01]  /*6780*/  @!UPT UIADD3 URZ, UPT, UPT, URZ, URZ, URZ ;  /* 0x000000fffffff290 */ /* 0x000fe2000fffe0ff */
[----:B------:R-:W-:Y:S11]  /*6790*/  @!P4 BRA `(.L_x_140) ;  /* 0x000000000014c947 */ /* 0x000ff60003800000 */
[----:B------:R-:W-:Y:S02]  /*67a0*/  LOP3.LUT P0, RZ, R55, 0xff, RZ, 0xc0, !PT ;  /* 0x000000ff37ff7812 */ /* 0x000fe4000780c0ff */
[----:B------:R-:W-:Y:S04]  /*67b0*/  PLOP3.LUT P5, PT, PT, PT, UP0, 0x80, 0x8 ;  /* 0x000000000008781c */ /* 0x000fe80003faf008 */
[----:B------:R-:W-:Y:S07]  /*67c0*/  PLOP3.LUT P5, PT, P5, PT, PT, 0x8, 0x80 ;  /* 0x000000000080781c */ /* 0x000fee0002fae170 */
[----:B------:R-:W-:Y:S11]  /*67d0*/  @P0 FSETP.EQ.AND P5, PT, RZ, UR37, PT ;  /* 0x00000025ff000c0b */ /* 0x000ff6000bfa2000 */
[----:B------:R-:W-:Y:S02]  /*67e0*/  @!UPT UIADD3 URZ, UPT, UPT, URZ, URZ, URZ ;  /* 0x000000fffffff290 */ /* 0x000fe4000fffe0ff */
.L_x_140:
[----:B------:R-:W4:Y:S01]  /*67f0*/  SYNCS.PHASECHK.TRANS64.TRYWAIT P4, [UR6+0x348], R24 ;  /* 0x00034818ff0075a7 */ /* 0x000f220008081106 */
[----:B------:R-:W-:Y:S01]  /*6800*/  @P3 SHF.R.U32.HI R25, RZ, 0x10, R17 ;  /* 0x00000010ff193819 */ /* 0x000fe20000011611 */
[----:B------:R-:W-:Y:S01]  /*6810*/  VIADD R28, R28, 0x1 ;  /* 0x000000011c1c7836 */ /* 0x000fe20000000000 */
[----:B------:R-:W1:Y:S08]  /*6820*/  LDC.64 R8, c[0x0][0xb10] ;  /* 0x0002c400ff087b82 */ /* 0x000e700000000a00 */
[----:B------:R-:W3:Y:S08]  /*6830*/  LDC.64 R12, c[0x0][0xb18] ;  /* 0x0002c600ff0c7b82 */ /* 0x000ef00000000a00 */
[----:B--2---:R-:W2:Y:S08]  /*6840*/  @!P1 LDC R0, c[0x0][0xb20] ;  /* 0x0002c800ff009b82 */ /* 0x004eb00000000800 */
[----:B------:R-:W2:Y:S01]  /*6850*/  @!P1 LDC R2, c[0x0][0xb0c] ;  /* 0x0002c300ff029b82 */ /* 0x000ea20000000800 */
[C---:B-1----:R-:W-:Y:S05]  /*6860*/  @!P1 IMAD.HI.U32 R8, R11.reuse, R8, RZ ;  /* 0x000000080b089227 */ /* 0x042fea00078e00ff */
[----:B------:R-:W-:Y:S01]  /*6870*/  @!P1 SHF.R.U32.HI R8, RZ, R9, R8 ;  /* 0x00000009ff089219 */ /* 0x000fe20000011608 */
[----:B---3--:R-:W-:Y:S01]  /*6880*/  @!P1 IMAD.HI.U32 R13, R10, R13, RZ ;  /* 0x0000000d0a0d9227 */ /* 0x008fe200078e00ff */
[----:B------:R-:W-:Y:S04]  /*6890*/  @!P1 ISETP.NE.AND P0, PT, R12, 0x1, PT ;  /* 0x000000010c00980c */ /* 0x000fe80003f05270 */
[----:B--2---:R-:W-:Y:S02]  /*68a0*/  @!P1 SHF.R.U32.HI R0, RZ, R0, R13 ;  /* 0x00000000ff009219 */ /* 0x004fe4000001160d */
[----:B------:R-:W-:Y:S02]  /*68b0*/  @!P1 ISETP.NE.AND P2, PT, R2, 0x1, PT ;  /* 0x000000010200980c */ /* 0x000fe40003f45270 */
[----:B------:R-:W-:Y:S02]  /*68c0*/  @!P1 SEL R9, R10, R0, !P0 ;  /* 0x000000000a099207 */ /* 0x000fe40004000000 */
[----:B------:R-:W-:Y:S02]  /*68d0*/  ELECT P0, URZ, PT ;  /* 0x0000000000ff782f */ /* 0x000fe40003800000 */
[----:B------:R-:W-:Y:S05]  /*68e0*/  @!P1 SEL R8, R11, R8, !P2 ;  /* 0x000000080b089207 */ /* 0x000fea0005000000 */
[----:B------:R-:W-:Y:S02]  /*68f0*/  @!P1 IMAD.IADD R0, R9, 0x1, -R8 ;  /* 0x0000000109009824 */ /* 0x000fe400078e0a08 */
[----:B------:R-:W-:Y:S02]  /*6900*/  @!P1 IMAD.IADD R8, R8, 0x1, -R9 ;  /* 0x0000000108089824 */ /* 0x000fe400078e0a09 */
[----:B------:R-:W-:Y:S02]  /*6910*/  @!P1 IMAD R11, R0, R2, R11 ;  /* 0x00000002000b9224 */ /* 0x000fe400078e020b */
[----:B------:R-:W-:Y:S01]  /*6920*/  @!P1 IMAD R10, R8, R12, R10 ;  /* 0x0000000c080a9224 */ /* 0x000fe200078e020a */
[----:B----4-:R-:W-:Y:S06]  /*6930*/  @!P4 BRA `(.L_x_141) ;  /* 0x000000300070c947 */ /* 0x010fec0003800000 */
.L_x_286:
[----:B------:R-:W-:Y:S01]  /*6940*/  PLOP3.LUT P5, PT, P5, P0, PT, 0xf2, 0x2f ;  /* 0x00000000002f781c */ /* 0x000fe20002fa1e72 */
[----:B------:R-:W-:Y:S01]  /*6950*/  UMOV UR14, 0x0 ;  /* 0x00000000000e7882 */ /* 0x000fe20000000000 */
[----:B------:R-:W-:Y:S01]  /*6960*/  LOP3.LUT R29, R29, 0x1, RZ, 0x3c, !PT ;  /* 0x000000011d1d7812 */ /* 0x000fe200078e3cff */
[----:B------:R-:W-:Y:S01]  /*6970*/  UMOV UR15, 0x10000000 ;  /* 0x10000000000f7882 */ /* 0x000fe20000000000 */
[----:B------:R-:W-:Y:S01]  /*6980*/  UMOV UR12, UR36 ;  /* 0x00000024000c7c82 */ /* 0x000fe20008000000 */
[----:B------:R-:W-:Y:S08]  /*6990*/  @P3 R2UR UR36, R25 ;  /* 0x00000000192432ca */ /* 0x000ff000000e0000 */
[----:B------:R-:W-:Y:S01]  /*69a0*/  @!P5 IADD3 R2, P0, PT, R30, 0x580, RZ ;  /* 0x000005801e02d810 */ /* 0x000fe20007f1e0ff */
[----:B------:R-:W-:Y:S01]  /*69b0*/  @!P5 IMAD.SHL.U32 R54, R54, 0x10, RZ ;  /* 0x000000103636d824 */ /* 0x000fe200078e00ff */
[----:B------:R-:W-:Y:S01]  /*69c0*/  VOTEU.ALL UP1, P5 ;  /* 0x0000000000ff7886 */ /* 0x000fe20002820000 */
[----:B------:R-:W-:Y:S01]  /*69d0*/  @!P5 IMAD.SHL.U32 R53, R53, 0x80, RZ ;  /* 0x000000803535d824 */ /* 0x000fe200078e00ff */
[----:B------:R-:W-:Y:S01]  /*69e0*/  @!P5 R2UR UR9, R2 ;  /* 0x000000000209d2ca */ /* 0x000fe200000e0000 */
[----:B-1----:R-:W-:Y:S01]  /*69f0*/  @!P5 IMAD.X R0, RZ, RZ, R31, P0 ;  /* 0x000000ffff00d224 */ /* 0x002fe200000e061f */
[----:B------:R-:W-:Y:S01]  /*6a00*/  @!P5 R2UR UR10, R54 ;  /* 0x00000000360ad2ca */ /* 0x000fe200000e0000 */
[----:B------:R-:W-:Y:S01]  /*6a10*/  IMAD.IADD R54, R10, 0x1, R45 ;  /* 0x000000010a367824 */ /* 0x000fe200078e022d */
[----:B------:R-:W-:Y:S01]  /*6a20*/  @!P5 R2UR UR11, R53 ;  /* 0x00000000350bd2ca */ /* 0x000fe200000e0000 */
[----:B------:R-:W-:Y:S01]  /*6a30*/  IMAD.IADD R53, R11, 0x1, R52 ;  /* 0x000000010b357824 */ /* 0x000fe200078e0234 */
[----:B------:R-:W-:Y:S02]  /*6a40*/  @!P5 R2UR UR8, R0 ;  /* 0x000000000008d2ca */ /* 0x000fe400000e0000 */
[C---:B------:R-:W-:Y:S04]  /*6a50*/  ISETP.NE.AND P0, PT, R28.reuse, 0x2, PT ;  /* 0x000000021c00780c */ /* 0x040fe80003f05270 */
[----:B------:R-:W-:Y:S01]  /*6a60*/  SEL R0, RZ, 0x1, P0 ;  /* 0x00000001ff007807 */ /* 0x000fe20000000000 */
[----:B------:R-:W-:Y:S01]  /*6a70*/  IMAD.U32 R8, RZ, RZ, UR9 ;  /* 0x00000009ff087e24 */ /* 0x000fe2000f8e00ff */
[----:B------:R-:W-:Y:S01]  /*6a80*/  @!UP1 UIADD3 UR9, UPT, UPT, UR6, 0x340, URZ ;  /* 0x0000034006099890 */ /* 0x000fe2000fffe0ff */
[----:B------:R-:W-:Y:S02]  /*6a90*/  SEL R28, R28, RZ, P0 ;  /* 0x000000ff1c1c7207 */ /* 0x000fe40000000000 */
[----:B------:R-:W-:Y:S02]  /*6aa0*/  LOP3.LUT R27, R27, R0, RZ, 0x3c, !PT ;  /* 0x000000001b1b7212 */ /* 0x000fe400078e3cff */
[----:B------:R-:W-:Y:S01]  /*6ab0*/  IMAD.U32 R9, RZ, RZ, UR8 ;  /* 0x00000008ff097e24 */ /* 0x000fe2000f8e00ff */
[----:B------:R-:W-:Y:S01]  /*6ac0*/  @!P5 R2UR UR16, R8 ;  /* 0x000000000810d2ca */ /* 0x000fe200000e0000 */
[----:B------:R-:W-:Y:S01]  /*6ad0*/  @!UP1 UIADD3 UR8, UPT, UPT, UR6, 0x480, URZ ;  /* 0x0000048006089890 */ /* 0x000fe2000fffe0ff */
[----:B------:R-:W-:Y:S02]  /*6ae0*/  VOTEU.ALL UP1, P5 ;  /* 0x0000000000ff7886 */ /* 0x000fe40002820000 */
[----:B------:R-:W-:Y:S11]  /*6af0*/  @!P5 R2UR UR17, R9 ;  /* 0x000000000911d2ca */ /* 0x000ff600000e0000 */
[----:B------:R-:W-:Y:S02]  /*6b00*/  @!UPT UIADD3 URZ, UPT, UPT, URZ, URZ, URZ ;  /* 0x000000fffffff290 */ /* 0x000fe4000fffe0ff */
[----:B------:R2:W-:Y:S01]  /*6b10*/  @!UP1 UTMALDG.3D [UR8], [UR16], desc[UR14] ;  /* 0x00000e08100095b4 */ /* 0x0005e20008011000 */
[----:B------:R2:W-:Y:S01]  /*6b20*/  @!P5 SYNCS.ARRIVE.TRANS64.RED.A0TR RZ, [UR6+0x340], R23 ;  /* 0x00034017ffffd9a7 */ /* 0x0005e20008300406 */
[----:B------:R-:W-:Y:S01]  /*6b30*/  UPLOP3.LUT UP1, UPT, UPT, UPT, UPT, 0x80, 0x8 ;  /* 0x000000000008789c */ /* 0x000fe20003f2f070 */
[----:B------:R-:W-:Y:S01]  /*6b40*/  SYNCS.ARRIVE.TRANS64.RED.A1T0 RZ, [UR42], RZ ;  /* 0x000000ffffff79a7 */ /* 0x000fe2000810042a */
[----:B------:R-:W-:Y:S09]  /*6b50*/  @P3 BRA `(.L_x_142) ;  /* 0xfffffff400b43947 */ /* 0x000ff2000383ffff */
[----:B------:R-:W-:Y:S07]  /*6b60*/  MOV R0, UR6 ;  /* 0x0000000600007c02 */ /* 0x000fee0008000f00 */
.L_x_143:
[----:B-1----:R-:W-:-:S04]  /*6b70*/  SHF.L.U32 R2, R29, 0x1f, RZ ;  /* 0x0000001f1d027819 */ /* 0x002fc800000006ff */
[----:B------:R1:W3:Y:S03]  /*6b80*/  SYNCS.PHASECHK.TRANS64.TRYWAIT P0, [R0+URZ+0x348], R2 ;  /* 0x00034802000075a7 */ /* 0x0002e600080011ff */
[----:B---3--:R-:W-:Y:S05]  /*6b90*/  @!P0 NANOSLEEP.SYNCS 0x989680 ;  /* 0x009896800000895d */ /* 0x008fea0003900000 */
[----:B------:R-:W3:Y:S02]  /*6ba0*/  @!P0 SYNCS.PHASECHK.TRANS64 P0, [R0+URZ+0x348], R2 ;  /* 0x00034802000085a7 */ /* 0x000ee400080010ff */
[----:B--23--:R-:W-:Y:S05]  /*6bb0*/  @P0 EXIT ;  /* 0x000000000000094d */ /* 0x00cfea0003800000 */
[----:B------:R-:W-:Y:S05]  /*6bc0*/  BRA `(.L_x_143) ;  /* 0xfffffffc00e87947 */ /* 0x000fea000383ffff */
.L_x_134:
[----:B------:R-:W-:-:S06]  /*6bd0*/  UISETP.GE.AND UP1, UPT, UR10, 0x4, UPT ;  /* 0x000000040a00788c */ /* 0x000fcc000bf26270 */
[----:B------:R-:W-:-:S13]  /*6be0*/  PLOP3.LUT P0, PT, PT, PT, UP1, 0x80, 0x8 ;  /* 0x000000000008781c */ /* 0x000fda0003f0f018 */
[----:B------:R-:W-:Y:S05]  /*6bf0*/  @!P0 EXIT ;  /* 0x000000000000894d */ /* 0x000fea0003800000 */
[----:B------:R-:W-:Y:S01]  /*6c00*/  BAR.SYNC.DEFER_BLOCKING 0x6, 0xa0 ;  /* 0x0182800000007b1d */ /* 0x000fe20000010000 */
[C---:B------:R-:W-:Y:S01]  /*6c10*/  IMAD.U32 R32, R65.reuse, 0x10000, RZ ;  /* 0x0001000041207824 */ /* 0x040fe200078e00ff */
[----:B------:R-:W-:Y:S01]  /*6c20*/  LOP3.LUT R64, R2, 0x60, R65, 0xf8, !PT ;  /* 0x0000006002407812 */ /* 0x000fe200078ef841 */
[----:B------:R-:W-:Y:S01]  /*6c30*/  IMAD.MOV.U32 R31, RZ, RZ, RZ ;  /* 0x000000ffff1f7224 */ /* 0x000fe200078e00ff */
[----:B------:R-:W-:Y:S02]  /*6c40*/  LOP3.LUT R65, R65, 0x60, RZ, 0xc0, !PT ;  /* 0x0000006041417812 */ /* 0x000fe400078ec0ff */
[----:B------:R-:W-:Y:S01]  /*6c50*/  CS2R R62, SRZ ;  /* 0x00000000003e7805 */ /* 0x000fe2000001ff00 */
[----:B------:R-:W-:Y:S01]  /*6c60*/  UMOV UR43, 0x400 ;  /* 0x00000400002b7882 */ /* 0x000fe20000000000 */
[----:B------:R-:W1:Y:S01]  /*6c70*/  LDC R58, c[0x0][0x370] ;  /* 0x0000dc00ff3a7b82 */ /* 0x000e620000000800 */
[----:B------:R-:W-:Y:S01]  /*6c80*/  ULEA UR43, UR42, UR43, 0x18 ;  /* 0x0000002b2a2b7291 */ /* 0x000fe2000f8ec0ff */
[----:B------:R-:W-:Y:S01]  /*6c90*/  LOP3.LUT R32, R32, 0x600000, RZ, 0xc0, !PT ;  /* 0x0060000020207812 */ /* 0x000fe200078ec0ff */
[----:B------:R-:W-:Y:S01]  /*6ca0*/  IMAD.MOV.U32 R68, RZ, RZ, RZ ;  /* 0x000000ffff447224 */ /* 0x000fe200078e00ff */
[----:B------:R-:W2:Y:S01]  /*6cb0*/  LDCU.64 UR48, c[0x0][0x348] ;  /* 0x00006900ff3077ac */ /* 0x000ea20008000a00 */
[----:B------:R-:W-:-:S02]  /*6cc0*/  IMAD.MOV.U32 R61, RZ, RZ, RZ ;  /* 0x000000ffff3d7224 */ /* 0x000fc400078e00ff */
[----:B------:R-:W-:Y:S01]  /*6cd0*/  LEA R64, R64, UR43, 0x4 ;  /* 0x0000002b40407c11 */ /* 0x000fe2000f8e20ff */
[----:B------:R-:W3:Y:S01]  /*6ce0*/  LDC R28, c[0x0][0xb0c] ;  /* 0x0002c300ff1c7b82 */ /* 0x000ee20000000800 */
[----:B------:R-:W4:Y:S01]  /*6cf0*/  LDCU.64 UR38, c[0x0][0x888] ;  /* 0x00011100ff2677ac */ /* 0x000f220008000a00 */
[----:B------:R-:W1:Y:S06]  /*6d00*/  LDCU.64 UR40, c[0x0][0x890] ;  /* 0x00011200ff2877ac */ /* 0x000e6c0008000a00 */
[----:B------:R-:W1:Y:S01]  /*6d10*/  LDC R56, c[0x0][0xb20] ;  /* 0x0002c800ff387b82 */ /* 0x000e620000000800 */
[----:B------:R-:W2:Y:S07]  /*6d20*/  LDS R0, [UR43+0x410] ;  /* 0x0004102bff007984 */ /* 0x000eae0008000800 */
[----:B------:R-:W1:Y:S08]  /*6d30*/  LDC R27, c[0x0][0xb30] ;  /* 0x0002cc00ff1b7b82 */ /* 0x000e700000000800 */
[----:B------:R-:W1:Y:S08]  /*6d40*/  LDC.64 R50, c[0x0][0xb10] ;  /* 0x0002c400ff327b82 */ /* 0x000e700000000a00 */
[----:B------:R-:W1:Y:S08]  /*6d50*/  LDC.64 R24, c[0x0][0xb18] ;  /* 0x0002c600ff187b82 */ /* 0x000e700000000a00 */
[----:B------:R-:W1:Y:S08]  /*6d60*/  LDC.64 R22, c[0x0][0xb28] ;  /* 0x0002ca00ff167b82 */ /* 0x000e700000000a00 */
[----:B------:R-:W1:Y:S01]  /*6d70*/  LDC.64 R48, c[0x0][0x8b0] ;  /* 0x00022c00ff307b82 */ /* 0x000e620000000a00 */
[----:B--2---:R-:W-:-:S07]  /*6d80*/  IMAD.IADD R32, R0, 0x1, R32 ;  /* 0x0000000100207824 */ /* 0x004fce00078e0220 */
[----:B------:R-:W2:Y:S08]  /*6d90*/  LDC.64 R46, c[0x0][0x8a8] ;  /* 0x00022a00ff2e7b82 */ /* 0x000eb00000000a00 */
[----:B---34-:R-:W1:Y:S02]  /*6da0*/  LDC R57, c[0x0][0x374] ;  /* 0x0000dd00ff397b82 */ /* 0x018e640000000800 */
.L_x_156:
[----:B------:R-:W-:Y:S02]  /*6db0*/  LEA R0, R68, UR43, 0x3 ;  /* 0x0000002b44007c11 */ /* 0x000fe4000f8e18ff */
[----:B------:R-:W-:Y:S02]  /*6dc0*/  SHF.L.U32 R2, R62, 0x1f, RZ ;  /* 0x0000001f3e027819 */ /* 0x000fe400000006ff */
[----:B------:R-:W-:Y:S02]  /*6dd0*/  LEA R8, R68, UR43, 0x4 ;  /* 0x0000002b44087c11 */ /* 0x000fe4000f8e20ff */
[----:B---3--:R-:W3:Y:S02]  /*6de0*/  SYNCS.PHASECHK.TRANS64.TRYWAIT P0, [R0+URZ+0x360], R2 ;  /* 0x00036002000075a7 */ /* 0x008ee400080011ff */
[----:B-1-3--:R-:W-:Y:S05]  /*6df0*/  @!P0 BRA `(.L_x_144) ;  /* 0x0000002c00588947 */ /* 0x00afea0003800000 */
.L_x_287:
[----:B------:R-:W-:Y:S01]  /*6e00*/  ISETP.GE.AND P0, PT, R26, 0x1, PT ;  /* 0x000000011a00780c */ /* 0x000fe20003f06270 */
[----:B------:R-:W4:Y:S01]  /*6e10*/  LDS.128 R8, [R8+0x3f0] ;  /* 0x0003f00008087984 */ /* 0x000f220000000c00 */
[----:B-1----:R-:W-:Y:S01]  /*6e20*/  ISETP.NE.U32.AND P3, PT, R48, RZ, PT ;  /* 0x000000ff3000720c */ /* 0x002fe20003f65070 */
[----:B---3--:R-:W-:Y:S01]  /*6e30*/  VIADD R0, R0, 0x370 ;  /* 0x0000037000007836 */ /* 0x008fe20000000000 */
[----:B------:R-:W-:Y:S04]  /*6e40*/  UISETP.NE.AND UP0, UPT, UR46, URZ, UPT ;  /* 0x000000ff2e00728c */ /* 0x000fe8000bf05270 */
[----:B------:R-:W-:Y:S01]  /*6e50*/  PRMT R0, RZ, 0x654, R0 ;  /* 0x00000654ff007816 */ /* 0x000fe20000000000 */
[----:B------:R-:W-:Y:S01]  /*6e60*/  @!PT LDS RZ, [RZ] ;  /* 0x00000000fffff984 */ /* 0x000fe20000000800 */
[----:B------:R-:W-:Y:S01]  /*6e70*/  @!PT LDS RZ, [RZ] ;  /* 0x00000000fffff984 */ /* 0x000fe20000000800 */
[----:B------:R-:W-:Y:S01]  /*6e80*/  @!PT LDS RZ, [RZ] ;  /* 0x00000000fffff984 */ /* 0x000fe20000000800 */
[----:B------:R-:W-:Y:S01]  /*6e90*/  @!PT LDS RZ, [RZ] ;  /* 0x00000000fffff984 */ /* 0x000fe20000000800 */
[----:B------:R1:W-:Y:S06]  /*6ea0*/  MEMBAR.ALL.CTA ;  /* 0x0000000000007992 */ /* 0x0003ec0000008000 */
[----:B-1----:R-:W1:Y:S01]  /*6eb0*/  FENCE.VIEW.ASYNC.S ;  /* 0x00000000000073c6 */ /* 0x002e620000000000 */
[----:B------:R-:W-:Y:S01]  /*6ec0*/  PLOP3.LUT P2, PT, PT, PT, UP0, 0x80, 0x8 ;  /* 0x000000000008781c */ /* 0x000fe20003f4f008 */
[----:B-1----:R1:W-:Y:S01]  /*6ed0*/  SYNCS.ARRIVE.TRANS64.RED.A1T0 RZ, [R0+URZ], RZ ;  /* 0x000000ff00ff79a7 */ /* 0x0023e200081004ff */
[----:B----4-:R-:W-:Y:S04]  /*6ee0*/  LOP3.LUT P6, RZ, R10, 0x1, RZ, 0xc0, !PT ;  /* 0x000000010aff7812 */ /* 0x010fe800078cc0ff */
[----:B------:R-:W-:Y:S09]  /*6ef0*/  P2R R66, PR, RZ, 0x40 ;  /* 0x00000040ff427803 */ /* 0x000ff20000000000 */
[----:B------:R-:W-:Y:S02]  /*6f00*/  @P6 MOV R30, R8 ;  /* 0x00000008001e6202 */ /* 0x000fe40000000f00 */
[----:B------:R-:W-:Y:S01]  /*6f10*/  @P6 LOP3.LUT R29, R9, 0xffff, RZ, 0xc0, !PT ;  /* 0x0000ffff091d6812 */ /* 0x000fe200078ec0ff */
[----:B-1----:R-:W-:Y:S06]  /*6f20*/  @!P0 BRA `(.L_x_145) ;  /* 0x0000000000a48947 */ /* 0x002fec0003800000 */
[-C--:B------:R-:W-:Y:S01]  /*6f30*/  IMAD.HI.U32 R0, R57, R25.reuse, RZ ;  /* 0x0000001939007227 */ /* 0x080fe200078e00ff */
[----:B------:R-:W-:Y:S02]  /*6f40*/  ISETP.NE.AND P0, PT, R24, 0x1, PT ;  /* 0x000000011800780c */ /* 0x000fe40003f05270 */
[----:B------:R-:W-:Y:S01]  /*6f50*/  ISETP.NE.AND P1, PT, R26, 0x1, PT ;  /* 0x000000011a00780c */ /* 0x000fe20003f25270 */
[----:B------:R-:W-:Y:S01]  /*6f60*/  IMAD.HI.U32 R4, R58, R50, RZ ;  /* 0x000000323a047227 */ /* 0x000fe200078e00ff */
[----:B------:R-:W-:Y:S02]  /*6f70*/  SHF.R.U32.HI R0, RZ, R56, R0 ;  /* 0x00000038ff007219 */ /* 0x000fe40000011600 */
[----:B------:R-:W-:Y:S01]  /*6f80*/  ISETP.NE.AND P4, PT, R28, 0x1, PT ;  /* 0x000000011c00780c */ /* 0x000fe20003f85270 */
[----:B------:R-:W-:Y:S01]  /*6f90*/  IMAD.HI.U32 R6, R29, R25, RZ ;  /* 0x000000191d067227 */ /* 0x000fe200078e00ff */
[-C--:B------:R-:W-:Y:S02]  /*6fa0*/  SHF.R.U32.HI R4, RZ, R51.reuse, R4 ;  /* 0x00000033ff047219 */ /* 0x080fe40000011604 */
        /* <DEDUP_REMOVED lines=14> */
[C---:B------:R-:W-:Y:S03]  /*7090*/  IMAD.HI.U32 R0, R3.reuse, R22, RZ ;  /* 0x0000001603007227 */ /* 0x040fe600078e00ff */
[C---:B------:R-:W-:Y:S02]  /*70a0*/  ISETP.GE.OR P0, PT, R2.reuse, R5, P0 ;  /* 0x000000050200720c */ /* 0x040fe40000706670 */
[----:B------:R-:W-:Y:S04]  /*70b0*/  SHF.R.U32.HI R0, RZ, R23, R0 ;  /* 0x00000017ff007219 */ /* 0x000fe80000011600 */
[C---:B------:R-:W-:Y:S05]  /*70c0*/  SEL R6, R3.reuse, R0, !P1 ;  /* 0x0000000003067207 */ /* 0x040fea0004800000 */
        /* <DEDUP_REMOVED lines=15> */
.L_x_145:
[----:B------:R-:W-:Y:S01]  /*71c0*/  UISETP.NE.U32.AND UP3, UPT, UR40, URZ, UPT ;  /* 0x000000ff2800728c */ /* 0x000fe2000bf65070 */
[----:B------:R-:W-:Y:S03]  /*71d0*/  ISETP.NE.AND.EX P3, PT, R49, RZ, PT, P3 ;  /* 0x000000ff3100720c */ /* 0x000fe60003f65330 */
[----:B------:R-:W-:Y:S09]  /*71e0*/  UISETP.NE.AND.EX UP3, UPT, UR41, URZ, UPT, UP3 ;  /* 0x000000ff2900728c */ /* 0x000ff2000bf65330 */
[----:B------:R-:W-:Y:S05]  /*71f0*/  BRA.U !UP3, `(.L_x_146) ;  /* 0x000000010b387547 */ /* 0x000fea000b800000 */
[----:B------:R-:W-:Y:S01]  /*7200*/  UISETP.NE.U32.AND UP0, UPT, UR38, URZ, UPT ;  /* 0x000000ff2600728c */ /* 0x000fe2000bf05070 */
[----:B------:R-:W-:Y:S03]  /*7210*/  HFMA2 R55, -RZ, RZ, 0, 5.9604644775390625e-08 ;  /* 0x00000001ff377431 */ /* 0x000fe600000001ff */
[----:B------:R-:W-:Y:S06]  /*7220*/  UISETP.NE.AND.EX UP0, UPT, UR39, URZ, UPT, UP0 ;  /* 0x000000ff2700728c */ /* 0x000fec000bf05300 */
[----:B------:R-:W-:Y:S05]  /*7230*/  PLOP3.LUT P0, PT, PT, PT, UP0, 0x80, 0x8 ;  /* 0x000000000008781c */ /* 0x000fea0003f0f008 */
[----:B------:R-:W1:Y:S01]  /*7240*/  @UP0 LDCU.64 UR6, c[0x0][0x888] ;  /* 0x00011100ff0607ac */ /* 0x000e620008000a00 */
[----:B------:R-:W-:Y:S04]  /*7250*/  @UP0 UIMAD UR4, UR36, UR40, URZ ;  /* 0x00000028240402a4 */ /* 0x000fe8000f8e02ff */
[----:B-1----:R-:W-:Y:S06]  /*7260*/  @UP0 UIMAD.WIDE UR6, UR4, 0x4, UR6 ;  /* 0x00000004040608a5 */ /* 0x002fec000f8e0206 */
[----:B------:R-:W-:Y:S02]  /*7270*/  IMAD.U32 R2, RZ, RZ, UR6 ;  /* 0x00000006ff027e24 */ /* 0x000fe4000f8e00ff */
[----:B------:R-:W-:Y:S05]  /*7280*/  IMAD.U32 R3, RZ, RZ, UR7 ;  /* 0x00000007ff037e24 */ /* 0x000fea000f8e00ff */
[----:B------:R-:W3:Y:S02]  /*7290*/  @P0 LDG.E R0, desc[UR44][R2.64] ;  /* 0x0000002c02000981 */ /* 0x000ee4000c1e1900 */
[----:B---3--:R-:W-:Y:S01]  /*72a0*/  @P0 R2UR UR37, R0 ;  /* 0x00000000002502ca */ /* 0x008fe200000e0000 */
[----:B------:R-:W-:Y:S05]  /*72b0*/  IMAD.MOV.U32 R0, RZ, RZ, 0x1 ;  /* 0x00000001ff007424 */ /* 0x000fea00078e00ff */
[----:B------:R-:W-:Y:S08]  /*72c0*/  @!P0 PRMT R55, R0, 0x7610, R55 ;  /* 0x0000761000378816 */ /* 0x000ff00000000037 */
[----:B------:R-:W1:Y:S02]  /*72d0*/  @!UP0 LDCU UR37, c[0x0][0x880] ;  /* 0x00011000ff2587ac */ /* 0x000e640008000800 */
.L_x_146:
[----:B------:R-:W-:Y:S05]  /*72e0*/  @!P3 BRA `(.L_x_147) ;  /* 0x000000000020b947 */ /* 0x000fea0003800000 */
[----:B--2---:R-:W-:Y:S04]  /*72f0*/  ISETP.NE.U32.AND P0, PT, R46, RZ, PT ;  /* 0x000000ff2e00720c */ /* 0x004fe80003f05070 */
[----:B------:R-:W-:Y:S11]  /*7300*/  ISETP.NE.AND.EX P0, PT, R47, RZ, PT, P0 ;  /* 0x000000ff2f00720c */ /* 0x000ff60003f05300 */
[----:B------:R-:W-:Y:S02]  /*7310*/  @!UPT UIADD3 URZ, UPT, UPT, URZ, URZ, URZ ;  /* 0x000000fffffff290 */ /* 0x000fe4000fffe0ff */
[----:B------:R-:W2:Y:S01]  /*7320*/  @P0 LDC.64 R2, c[0x0][0x8a8] ;  /* 0x00022a00ff020b82 */ /* 0x000ea20000000a00 */
[----:B------:R-:W-:Y:S04]  /*7330*/  @P0 IMAD R0, R48, UR36, RZ ;  /* 0x0000002430000c24 */ /* 0x000fe8000f8e02ff */
[----:B--2---:R-:W-:Y:S05]  /*7340*/  @P0 IMAD.WIDE R2, R0, 0x4, R2 ;  /* 0x0000000400020825 */ /* 0x004fea00078e0202 */
[----:B-----5:R3:W5:Y:S02]  /*7350*/  @P0 LDG.E R33, desc[UR44][R2.64] ;  /* 0x0000002c02210981 */ /* 0x020764000c1e1900 */
[----:B---3--:R-:W4:Y:S02]  /*7360*/  @!P0 LDC R33, c[0x0][0x8a0] ;  /* 0x00022800ff218b82 */ /* 0x008f240000000800 */
.L_x_147:
[----:B------:R-:W3:Y:S01]  /*7370*/  LDC.64 R6, c[0x0][0xb10] ;  /* 0x0002c400ff067b82 */ /* 0x000ee20000000a00 */
[----:B------:R-:W-:Y:S01]  /*7380*/  UISETP.NE.AND UP4, UPT, UR46, URZ, UPT ;  /* 0x000000ff2e00728c */ /* 0x000fe2000bf85270 */
[----:B-1----:R-:W-:Y:S01]  /*7390*/  @P2 FSETP.NEU.AND P1, PT, RZ, UR37, PT ;  /* 0x00000025ff002c0b */ /* 0x002fe2000bf2d000 */
[----:B------:R-:W-:Y:S01]  /*73a0*/  UPLOP3.LUT UP0, UPT, UPT, UPT, UPT, 0x40, 0x4 ;  /* 0x000000000004789c */ /* 0x000fe20003f0e870 */
[----:B------:R-:W-:Y:S01]  /*73b0*/  @P2 LOP3.LUT P0, RZ, R55, 0xff, RZ, 0xc0, !PT ;  /* 0x000000ff37ff2812 */ /* 0x000fe2000780c0ff */
[----:B------:R-:W-:Y:S03]  /*73c0*/  VIADD R68, R68, 0x1 ;  /* 0x0000000144447836 */ /* 0x000fe60000000000 */
[----:B------:R-:W1:Y:S01]  /*73d0*/  LDC.64 R4, c[0x0][0xb18] ;  /* 0x0002c600ff047b82 */ /* 0x000e620000000a00 */
[----:B------:R-:W-:Y:S02]  /*73e0*/  LEA R67, R31, UR43, 0x3 ;  /* 0x0000002b1f437c11 */ /* 0x000fe4000f8e18ff */
[----:B------:R-:W-:Y:S02]  /*73f0*/  CS2R R38, SRZ ;  /* 0x0000000000267805 */ /* 0x000fe4000001ff00 */
[----:B------:R-:W-:Y:S02]  /*7400*/  SHF.L.U32 R12, R63, 0x1f, RZ ;  /* 0x0000001f3f0c7819 */ /* 0x000fe400000006ff */
[----:B------:R-:W-:Y:S02]  /*7410*/  CS2R R36, SRZ ;  /* 0x0000000000247805 */ /* 0x000fe4000001ff00 */
[----:B------:R-:W-:Y:S01]  /*7420*/  @P6 SHF.R.U32.HI R60, RZ, 0x10, R9 ;  /* 0x00000010ff3c6819 */ /* 0x000fe20000011609 */
[----:B------:R-:W2:Y:S01]  /*7430*/  @UP4 LDCU.64 UR4, c[0x0][0x888] ;  /* 0x00011100ff0447ac */ /* 0x000ea20008000a00 */
[----:B------:R-:W-:Y:S01]  /*7440*/  @UP4 UPLOP3.LUT UP0, UPT, UPT, UPT, UP3, 0x80, 0x8 ;  /* 0x000000000008489c */ /* 0x000fe20003f0f030 */
[----:B------:R-:W-:Y:S01]  /*7450*/  @P2 VOTEU.ANY UP1, P1 ;  /* 0x0000000000ff2886 */ /* 0x000fe20000820100 */
[----:B--2---:R-:W-:Y:S02]  /*7460*/  @UP4 UISETP.NE.U32.AND UP2, UPT, UR4, URZ, UPT ;  /* 0x000000ff0400428c */ /* 0x004fe4000bf45070 */
[----:B------:R-:W-:Y:S02]  /*7470*/  @UP4 USEL UR4, URZ, 0xffffffff, UP1 ;  /* 0xffffffffff044887 */ /* 0x000fe40008800000 */
[----:B------:R-:W-:Y:S01]  /*7480*/  @UP4 UISETP.NE.AND.EX UP2, UPT, UR5, URZ, UPT, UP2 ;  /* 0x000000ff0500428c */ /* 0x000fe2000bf45320 */
[----:B------:R-:W-:Y:S01]  /*7490*/  @P2 VOTEU.ANY UP1, P0 ;  /* 0x0000000000ff2886 */ /* 0x000fe20000020100 */
[----:B------:R-:W-:Y:S02]  /*74a0*/  ISETP.NE.AND P0, PT, R27, 0x1, PT ;  /* 0x000000011b00780c */ /* 0x000fe40003f05270 */
[----:B------:R-:W-:Y:S04]  /*74b0*/  @UP4 USEL UR5, URZ, 0xffffffff, UP2 ;  /* 0xffffffffff054887 */ /* 0x000fe80009000000 */
[----:B------:R-:W-:Y:S04]  /*74c0*/  @UP0 USEL UR4, UR5, UR4, !UP1 ;  /* 0x0000000405040287 */ /* 0x000fe8000c800000 */
[----:B------:R-:W-:Y:S03]  /*74d0*/  @UP4 ULOP3.LUT UR4, UR4, 0x1, URZ, 0xc0, !UPT ;  /* 0x0000000104044892 */ /* 0x000fe6000f8ec0ff */
[----:B------:R-:W2:Y:S01]  /*74e0*/  @!P0 LDC R2, c[0x0][0xb0c] ;  /* 0x0002c300ff028b82 */ /* 0x000ea20000000800 */
[----:B------:R-:W-:Y:S01]  /*74f0*/  UISETP.NE.U32.OR UP0, UPT, UR4, 0x1, !UP4 ;  /* 0x000000010400788c */ /* 0x000fe2000e705470 */
[----:B---3--:R-:W-:Y:S01]  /*7500*/  @!P0 IMAD.HI.U32 R3, R30, R6, RZ ;  /* 0x000000061e038227 */ /* 0x008fe200078e00ff */
[----:B-1----:R-:W-:Y:S03]  /*7510*/  @!P0 ISETP.NE.AND P1, PT, R4, 0x1, PT ;  /* 0x000000010400880c */ /* 0x002fe60003f25270 */
[----:B------:R-:W-:Y:S01]  /*7520*/  @!P0 IMAD.HI.U32 R5, R29, R5, RZ ;  /* 0x000000051d058227 */ /* 0x000fe200078e00ff */
[----:B------:R-:W-:Y:S02]  /*7530*/  PLOP3.LUT P3, PT, PT, PT, UP0, 0x80, 0x8 ;  /* 0x000000000008781c */ /* 0x000fe40003f6f008 */
[----:B------:R-:W-:Y:S11]  /*7540*/  @!P0 SHF.R.U32.HI R3, RZ, R7, R3 ;  /* 0x00000007ff038219 */ /* 0x000ff60000011603 */
[----:B------:R-:W-:Y:S04]  /*7550*/  @P3 SHF.L.U32 R0, R61, 0x1f, RZ ;  /* 0x0000001f3d003819 */ /* 0x000fe800000006ff */
[----:B------:R1:W3:Y:S01]  /*7560*/  @P3 SYNCS.PHASECHK.TRANS64.TRYWAIT P5, [UR43+0x340], R0 ;  /* 0x00034000ff0035a7 */ /* 0x0002e200080a112b */
[----:B--2---:R-:W-:Y:S04]  /*7570*/  @!P0 ISETP.NE.AND P2, PT, R2, 0x1, PT ;  /* 0x000000010200880c */ /* 0x004fe80003f45270 */
[----:B------:R-:W-:Y:S01]  /*7580*/  @!P0 SEL R3, R30, R3, !P2 ;  /* 0x000000031e038207 */ /* 0x000fe20005000000 */
[----:B------:R2:W2:Y:S01]  /*7590*/  SYNCS.PHASECHK.TRANS64.TRYWAIT P4, [R67+URZ+0x380], R12 ;  /* 0x0003800c430075a7 */ /* 0x0004a200080811ff */
[----:B-1----:R-:W1:Y:S02]  /*75a0*/  @!P0 LDC R0, c[0x0][0xb20] ;  /* 0x0002c800ff008b82 */ /* 0x002e640000000800 */
[----:B-1----:R-:W-:Y:S04]  /*75b0*/  @!P0 SHF.R.U32.HI R0, RZ, R0, R5 ;  /* 0x00000000ff008219 */ /* 0x002fe80000011605 */
[----:B------:R-:W-:Y:S05]  /*75c0*/  @!P0 SEL R5, R29, R0, !P1 ;  /* 0x000000001d058207 */ /* 0x000fea0004800000 */
[----:B------:R-:W-:Y:S02]  /*75d0*/  @!P0 IMAD.IADD R0, R5, 0x1, -R3 ;  /* 0x0000000105008824 */ /* 0x000fe400078e0a03 */
[----:B------:R-:W-:Y:S02]  /*75e0*/  @!P0 IMAD.IADD R3, R3, 0x1, -R5 ;  /* 0x0000000103038824 */ /* 0x000fe400078e0a05 */
[----:B------:R-:W-:Y:S02]  /*75f0*/  @!P0 IMAD R30, R0, R2, R30 ;  /* 0x00000002001e8224 */ /* 0x000fe400078e021e */
[----:B------:R-:W-:Y:S01]  /*7600*/  @!P0 IMAD R29, R3, R4, R29 ;  /* 0x00000004031d8224 */ /* 0x000fe200078e021d */
[----:B------:R-:W-:Y:S01]  /*7610*/  PLOP3.LUT P0, PT, PT, PT, PT, 0x8, 0x80 ;  /* 0x000000000080781c */ /* 0x000fe20003f0e170 */
[----:B------:R-:W-:Y:S01]  /*7620*/  IMAD R2, R31, 0x10, R32 ;  /* 0x000000101f027824 */ /* 0x000fe200078e0220 */
[----:B---3--:R-:W-:Y:S01]  /*7630*/  @P3 PLOP3.LUT P0, PT, P5, PT, PT, 0x8, 0x80 ;  /* 0x000000000080381c */ /* 0x008fe20002f0e170 */
[----:B------:R-:W-:Y:S01]  /*7640*/  @!UPT UIADD3 URZ, UPT, UPT, URZ, URZ, URZ ;  /* 0x000000fffffff290 */ /* 0x000fe2000fffe0ff */
[----:B------:R-:W-:Y:S11]  /*7650*/  BRA.U !UP0, `(.L_x_148) ;  /* 0x00000001087c7547 */ /* 0x000ff6000b800000 */
[----:B------:R-:W-:Y:S02]  /*7660*/  FSETP.NEU.AND P2, PT, RZ, UR37, PT ;  /* 0x00000025ff007c0b */ /* 0x000fe4000bf4d000 */
[----:B------:R-:W-:Y:S01]  /*7670*/  LOP3.LUT P1, RZ, R55, 0xff, RZ, 0xc0, !PT ;  /* 0x000000ff37ff7812 */ /* 0x000fe2000782c0ff */
[----:B------:R-:W-:Y:S01]  /*7680*/  @!UPT UIADD3 URZ, UPT, UPT, URZ, URZ, URZ ;  /* 0x000000fffffff290 */ /* 0x000fe2000fffe0ff */
[----:B------:R-:W-:Y:S11]  /*7690*/  @!P0 BRA `(.L_x_149) ;  /* 0x00000000000c8947 */ /* 0x000ff60003800000 */
[----:B------:R-:W-:Y:S04]  /*76a0*/  SHF.L.U32 R3, R61, 0x1f, RZ ;  /* 0x0000001f3d037819 */ /* 0x000fe800000006ff */
[----:B------:R-:W1:Y:S02]  /*76b0*/  SYNCS.PHASECHK.TRANS64.TRYWAIT P0, [UR43+0x340], R3 ;  /* 0x00034003ff0075a7 */ /* 0x000e64000800112b */
[----:B-1----:R-:W-:Y:S05]  /*76c0*/  @!P0 BRA `(.L_x_150) ;  /* 0x0000002400388947 */ /* 0x002fea0003800000 */
.L_x_149:
[----:B------:R-:W-:Y:S01]  /*76d0*/  UISETP.NE.U32.AND UP0, UPT, UR38, URZ, UPT ;  /* 0x000000ff2600728c */ /* 0x000fe2000bf05070 */
[----:B------:R-:W-:Y:S02]  /*76e0*/  CS2R R38, SRZ ;  /* 0x0000000000267805 */ /* 0x000fe4000001ff00 */
[----:B------:R-:W-:Y:S01]  /*76f0*/  CS2R R36, SRZ ;  /* 0x0000000000247805 */ /* 0x000fe2000001ff00 */
[----:B------:R-:W-:Y:S01]  /*7700*/  VOTEU.ANY UP1, P2 ;  /* 0x0000000000ff7886 */ /* 0x000fe20001020100 */
[----:B------:R-:W-:Y:S01]  /*7710*/  UISETP.NE.AND.EX UP0, UPT, UR39, URZ, UPT, UP0 ;  /* 0x000000ff2700728c */ /* 0x000fe2000bf05300 */
[----:B------:R-:W-:Y:S01]  /*7720*/  LOP3.LUT R61, R61, 0x1, RZ, 0x3c, !PT ;  /* 0x000000013d3d7812 */ /* 0x000fe200078e3cff */
[----:B------:R-:W-:Y:S02]  /*7730*/  USEL UR4, URZ, 0xffffffff, UP1 ;  /* 0xffffffffff047887 */ /* 0x000fe40008800000 */
[----:B------:R-:W-:Y:S03]  /*7740*/  USEL UR5, URZ, 0xffffffff, UP0 ;  /* 0xffffffffff057887 */ /* 0x000fe60008000000 */
[----:B------:R-:W-:Y:S01]  /*7750*/  VOTEU.ANY UP0, P1 ;  /* 0x0000000000ff7886 */ /* 0x000fe20000800100 */
[----:B------:R-:W-:Y:S04]  /*7760*/  @UP3 USEL UR4, UR5, UR4, !UP0 ;  /* 0x0000000405043287 */ /* 0x000fe8000c000000 */
[----:B------:R-:W-:Y:S04]  /*7770*/  ULOP3.LUT UR4, UR4, 0x1, URZ, 0xc0, !UPT ;  /* 0x0000000104047892 */ /* 0x000fe8000f8ec0ff */
[----:B------:R-:W-:Y:S02]  /*7780*/  UISETP.NE.U32.AND UP0, UPT, UR4, 0x1, UPT ;  /* 0x000000010400788c */ /* 0x000fe4000bf05070 */
[----:B------:R-:W-:Y:S04]  /*7790*/  UIADD3 UR4, UPT, UPT, UR43, 0x348, URZ ;  /* 0x000003482b047890 */ /* 0x000fe8000fffe0ff */
[----:B------:R-:W-:Y:S01]  /*77a0*/  PLOP3.LUT P0, PT, PT, PT, UP0, 0x80, 0x8 ;  /* 0x000000000008781c */ /* 0x000fe20003f0f008 */
[----:B------:R-:W-:Y:S11]  /*77b0*/  UPRMT UR4, UR42, 0x654, UR4 ;  /* 0x000006542a047896 */ /* 0x000ff60008000004 */
[----:B------:R-:W-:Y:S01]  /*77c0*/  @!UPT UIADD3 URZ, UPT, UPT, URZ, URZ, URZ ;  /* 0x000000fffffff290 */ /* 0x000fe2000fffe0ff */
[----:B------:R3:W1:Y:S01]  /*77d0*/  @P0 LDS.128 R36, [R64+0x480] ;  /* 0x0004800040240984 */ /* 0x0006620000000c00 */
[----:B------:R-:W-:Y:S01]  /*77e0*/  @!PT LDS RZ, [RZ] ;  /* 0x00000000fffff984 */ /* 0x000fe20000000800 */
[----:B------:R-:W-:Y:S01]  /*77f0*/  @!PT LDS RZ, [RZ] ;  /* 0x00000000fffff984 */ /* 0x000fe20000000800 */
[----:B------:R-:W-:Y:S01]  /*7800*/  @!PT LDS RZ, [RZ] ;  /* 0x00000000fffff984 */ /* 0x000fe20000000800 */
[----:B------:R-:W-:Y:S01]  /*7810*/  @!PT LDS RZ, [RZ] ;  /* 0x00000000fffff984 */ /* 0x000fe20000000800 */
[----:B------:R2:W-:Y:S07]  /*7820*/  MEMBAR.ALL.CTA ;  /* 0x0000000000007992 */ /* 0x0005ee0000008000 */
[----:B--2---:R-:W2:Y:S02]  /*7830*/  FENCE.VIEW.ASYNC.S ;  /* 0x00000000000073c6 */ /* 0x004ea40000000000 */
[----:B--2---:R-:W-:Y:S01]  /*7840*/  SYNCS.ARRIVE.TRANS64.RED.A1T0 RZ, [UR4], RZ ;  /* 0x000000ffffff79a7 */ /* 0x004fe20008100404 */
.L_x_148:
[----:B-1----:R-:W-:Y:S04]  /*7850*/  SHF.R.U32.HI R0, RZ, 0x15, R2 ;  /* 0x00000015ff007819 */ /* 0x002fe80000011602 */
[----:B------:R-:W-:Y:S01]  /*7860*/  LOP3.LUT P0, RZ, R0, 0x3, R59, 0x48, !PT ;  /* 0x0000000300ff7812 */ /* 0x000fe2000780483b */
[----:B------:R-:W-:Y:S01]  /*7870*/  @!UPT UIADD3 URZ, UPT, UPT, URZ, URZ, URZ ;  /* 0x000000fffffff290 */ /* 0x000fe2000fffe0ff */
[----:B--2---:R-:W-:Y:S11]  /*7880*/  @P4 BRA `(.L_x_151) ;  /* 0x0000000000084947 */ /* 0x004ff60003800000 */
[----:B------:R-:W1:Y:S02]  /*7890*/  SYNCS.PHASECHK.TRANS64.TRYWAIT P1, [R67+URZ+0x380], R12 ;  /* 0x0003800c430075a7 */ /* 0x000e6400080211ff */
[----:B-1----:R-:W-:Y:S05]  /*78a0*/  @!P1 BRA `(.L_x_152) ;  /* 0x0000002000d89947 */ /* 0x002fea0003800000 */
.L_x_151:
[----:B------:R-:W-:Y:S05]  /*78b0*/  @!P0 BRA `(.L_x_153) ;  /* 0x0000000000408947 */ /* 0x000fea0003800000 */
[----:B------:R-:W2:Y:S01]  /*78c0*/  LDCU.64 UR8, c[0x4][0x68] ;  /* 0x01000d00ff0877ac */ /* 0x000ea20008000a00 */
[----:B------:R-:W-:Y:S01]  /*78d0*/  MOV R15, 0x0 ;  /* 0x00000000000f7802 */ /* 0x000fe20000000f00 */
[----:B-1----:R-:W-:Y:S02]  /*78e0*/  HFMA2 R12, -RZ, RZ, 0, 5.9604644775390625e-08 ;  /* 0x00000001ff0c7431 */ /* 0x002fe400000001ff */
[----:B------:R-:W-:Y:S02]  /*78f0*/  IMAD.MOV.U32 R8, RZ, RZ, 0x192 ;  /* 0x00000192ff087424 */ /* 0x000fe400078e00ff */
[----:B------:R-:W-:Y:S01]  /*7900*/  IMAD.MOV.U32 R13, RZ, RZ, RZ ;  /* 0x000000ffff0d7224 */ /* 0x000fe200078e00ff */
[----:B------:R-:W1:Y:S01]  /*7910*/  LDCU.64 UR6, c[0x4][0x70] ;  /* 0x01000e00ff0677ac */ /* 0x000e620008000a00 */
[----:B------:R-:W3:Y:S01]  /*7920*/  LDC.64 R14, c[0x4][R15] ;  /* 0x010000000f0e7b82 */ /* 0x000ee20000000a00 */
[----:B------:R-:W4:Y:S01]  /*7930*/  LDCU.64 UR4, c[0x4][0x8] ;  /* 0x01000100ff0477ac */ /* 0x000f220008000a00 */
[----:B--2---:R-:W-:Y:S01]  /*7940*/  MOV R5, UR9 ;  /* 0x0000000900057c02 */ /* 0x004fe20008000f00 */
[----:B------:R-:W-:Y:S01]  /*7950*/  IMAD.U32 R4, RZ, RZ, UR8 ;  /* 0x00000008ff047e24 */ /* 0x000fe2000f8e00ff */
[----:B-1----:R-:W-:Y:S01]  /*7960*/  MOV R7, UR7 ;  /* 0x0000000700077c02 */ /* 0x002fe20008000f00 */
[----:B------:R-:W-:Y:S01]  /*7970*/  IMAD.U32 R6, RZ, RZ, UR6 ;  /* 0x00000006ff067e24 */ /* 0x000fe2000f8e00ff */
[----:B----4-:R-:W-:Y:S01]  /*7980*/  MOV R11, UR5 ;  /* 0x00000005000b7c02 */ /* 0x010fe20008000f00 */
[----:B------:R-:W-:Y:S02]  /*7990*/  IMAD.U32 R10, RZ, RZ, UR4 ;  /* 0x00000004ff0a7e24 */ /* 0x000fe4000f8e00ff */
[----:B------:R-:W-:Y:S07]  /*79a0*/  LEPC R20, `(.L_x_153) ;  /* 0x000000001014794e */ /* 0x000fee0000000000 */
[----:B---3-5:R-:W-:Y:S05]  /*79b0*/  CALL.ABS.NOINC R14 ;  /* 0x000000000e007343 */ /* 0x028fea0003c00000 */
.L_x_153:
[----:B------:R-:W-:Y:S01]  /*79c0*/  ISETP.NE.AND P0, PT, R65, RZ, PT ;  /* 0x000000ff4100720c */ /* 0x000fe20003f05270 */
[----:B------:R-:W-:Y:S05]  /*79d0*/  WARPSYNC.ALL ;  /* 0x0000000000007948 */ /* 0x000fea0003800000 */
[----:B------:R-:W-:Y:S01]  /*79e0*/  R2UR UR4, R2 ;  /* 0x00000000020472ca */ /* 0x000fe200000e0000 */
[----:B------:R-:W-:Y:S01]  /*79f0*/  BSSY.RECONVERGENT B0, `(.L_x_154) ;  /* 0x000005b000007945 */ /* 0x000fe20003800200 */
[-C--:B------:R-:W-:Y:S02]  /*7a00*/  F2FP.F16.E4M3.UNPACK_B R2, R36.reuse ;  /* 0x00000024ff02723e */ /* 0x080fe400020006ff */
[----:B------:R-:W-:Y:S02]  /*7a10*/  F2FP.F16.E4M3.UNPACK_B R36, R36.H1 ;  /* 0x00000024ff24723e */ /* 0x000fe400030006ff */
[-C--:B------:R-:W-:Y:S01]  /*7a20*/  F2FP.F16.E4M3.UNPACK_B R34, R37.reuse ;  /* 0x00000025ff22723e */ /* 0x080fe200020006ff */
[--C-:B------:R-:W-:Y:S01]  /*7a30*/  HADD2.F32 R0, -RZ, R2.reuse.H0_H0 ;  /* 0x20000002ff007230 */ /* 0x100fe20000004100 */
[----:B------:R-:W-:Y:S01]  /*7a40*/  F2FP.F16.E4M3.UNPACK_B R37, R37.H1 ;  /* 0x00000025ff25723e */ /* 0x000fe200030006ff */
[----:B------:R-:W-:Y:S01]  /*7a50*/  HADD2.F32 R2, -RZ, R2.H1_H1 ;  /* 0x30000002ff027230 */ /* 0x000fe20000004100 */
[-C--:B------:R-:W-:Y:S01]  /*7a60*/  F2FP.F16.E4M3.UNPACK_B R41, R38.reuse ;  /* 0x00000026ff29723e */ /* 0x080fe200020006ff */
[----:B------:R-:W-:Y:S01]  /*7a70*/  HADD2.F32 R3, -RZ, R36.H0_H0 ;  /* 0x20000024ff037230 */ /* 0x000fe20000004100 */
[----:B------:R-:W-:Y:S01]  /*7a80*/  F2FP.F16.E4M3.UNPACK_B R40, R38.H1 ;  /* 0x00000026ff28723e */ /* 0x000fe200030006ff */
[----:B-1----:R-:W1:Y:S01]  /*7a90*/  LDTM.x16 R4, tmem[UR4] ;  /* 0x00000004000479ee */ /* 0x002e620008240000 */
[----:B------:R-:W-:Y:S01]  /*7aa0*/  NOP ;  /* 0x0000000000007918 */ /* 0x000fe20000000000 */
[----:B------:R-:W-:Y:S01]  /*7ab0*/  IADD3 R67, PT, PT, R67, 0x3a0, RZ ;  /* 0x000003a043437810 */ /* 0x000fe20007ffe0ff */
[--C-:B------:R-:W-:Y:S01]  /*7ac0*/  HADD2.F32 R21, -RZ, R34.reuse.H0_H0 ;  /* 0x20000022ff157230 */ /* 0x100fe20000004100 */
[-C--:B------:R-:W-:Y:S01]  /*7ad0*/  F2FP.F16.E4M3.UNPACK_B R42, R39.reuse ;  /* 0x00000027ff2a723e */ /* 0x080fe200020006ff */
[----:B------:R-:W-:Y:S01]  /*7ae0*/  HADD2.F32 R34, -RZ, R34.H1_H1 ;  /* 0x30000022ff227230 */ /* 0x000fe20000004100 */
[----:B------:R-:W-:Y:S01]  /*7af0*/  LOP3.LUT R67, R67, 0xfefffff8, RZ, 0xc0, !PT ;  /* 0xfefffff843437812 */ /* 0x000fe200078ec0ff */
[----:B------:R-:W-:Y:S01]  /*7b00*/  HADD2.F32 R38, -RZ, R41.H1_H1 ;  /* 0x30000029ff267230 */ /* 0x000fe20000004100 */
[----:B------:R-:W-:Y:S01]  /*7b10*/  F2FP.F16.E4M3.UNPACK_B R44, R39.H1 ;  /* 0x00000027ff2c723e */ /* 0x000fe200030006ff */
[----:B------:R-:W-:Y:S01]  /*7b20*/  HADD2.F32 R20, -RZ, R36.H1_H1 ;  /* 0x30000024ff147230 */ /* 0x000fe20000004100 */
[----:B-1----:R1:W-:Y:S01]  /*7b30*/  SYNCS.ARRIVE.TRANS64.RED.A1T0 RZ, [R67+URZ], RZ ;  /* 0x000000ff43ff79a7 */ /* 0x0023e200081004ff */
[--C-:B------:R-:W-:Y:S01]  /*7b40*/  HADD2.F32 R35, -RZ, R37.reuse.H0_H0 ;  /* 0x20000025ff237230 */ /* 0x100fe20000004100 */
[----:B------:R-:W-:Y:S01]  /*7b50*/  IADD3 R31, PT, PT, R31, 0x1, RZ ;  /* 0x000000011f1f7810 */ /* 0x000fe20007ffe0ff */
[----:B------:R-:W-:Y:S02]  /*7b60*/  HADD2.F32 R36, -RZ, R37.H1_H1 ;  /* 0x30000025ff247230 */ /* 0x000fe40000004100 */
[----:B------:R-:W-:Y:S02]  /*7b70*/  HADD2.F32 R37, -RZ, R41.H0_H0 ;  /* 0x20000029ff257230 */ /* 0x000fe40000004100 */
[--C-:B------:R-:W-:Y:S02]  /*7b80*/  HADD2.F32 R41, -RZ, R42.reuse.H0_H0 ;  /* 0x2000002aff297230 */ /* 0x100fe40000004100 */
[----:B------:R-:W-:Y:S02]  /*7b90*/  HADD2.F32 R42, -RZ, R42.H1_H1 ;  /* 0x3000002aff2a7230 */ /* 0x000fe40000004100 */
[--C-:B------:R-:W-:Y:S02]  /*7ba0*/  HADD2.F32 R39, -RZ, R40.reuse.H0_H0 ;  /* 0x20000028ff277230 */ /* 0x100fe40000004100 */
[----:B------:R-:W-:Y:S02]  /*7bb0*/  HADD2.F32 R40, -RZ, R40.H1_H1 ;  /* 0x30000028ff287230 */ /* 0x000fe40000004100 */
[C---:B----45:R-:W-:Y:S01]  /*7bc0*/  FMUL R4, R33.reuse, R4 ;  /* 0x0000000421047220 */ /* 0x070fe20000400000 */
[C---:B------:R-:W-:Y:S01]  /*7bd0*/  FMUL R5, R33.reuse, R5 ;  /* 0x0000000521057220 */ /* 0x040fe20000400000 */
[C---:B------:R-:W-:Y:S01]  /*7be0*/  FMUL R8, R33.reuse, R8 ;  /* 0x0000000821087220 */ /* 0x040fe20000400000 */
[C---:B------:R-:W-:Y:S01]  /*7bf0*/  FMUL R9, R33.reuse, R9 ;  /* 0x0000000921097220 */ /* 0x040fe20000400000 */
[----:B------:R-:W-:Y:S01]  /*7c00*/  FFMA R4, R0, UR37, R4 ;  /* 0x0000002500047c23 */ /* 0x000fe20008000004 */
[----:B------:R-:W-:Y:S01]  /*7c10*/  FFMA R5, R2, UR37, R5 ;  /* 0x0000002502057c23 */ /* 0x000fe20008000005 */
[C---:B------:R-:W-:Y:S01]  /*7c20*/  FMUL R12, R33.reuse, R12 ;  /* 0x0000000c210c7220 */ /* 0x040fe20000400000 */
[C---:B------:R-:W-:Y:S01]  /*7c30*/  FMUL R13, R33.reuse, R13 ;  /* 0x0000000d210d7220 */ /* 0x040fe20000400000 */
[C---:B------:R-:W-:Y:S01]  /*7c40*/  FMUL R16, R33.reuse, R16 ;  /* 0x0000001021107220 */ /* 0x040fe20000400000 */
[C---:B------:R-:W-:Y:S01]  /*7c50*/  FMUL R17, R33.reuse, R17 ;  /* 0x0000001121117220 */ /* 0x040fe20000400000 */
[C---:B------:R-:W-:Y:S01]  /*7c60*/  FMUL R6, R33.reuse, R6 ;  /* 0x0000000621067220 */ /* 0x040fe20000400000 */
[C---:B------:R-:W-:Y:S01]  /*7c70*/  FMUL R7, R33.reuse, R7 ;  /* 0x0000000721077220 */ /* 0x040fe20000400000 */
[C---:B------:R-:W-:Y:S01]  /*7c80*/  FMUL R10, R33.reuse, R10 ;  /* 0x0000000a210a7220 */ /* 0x040fe20000400000 */
[----:B------:R-:W-:Y:S01]  /*7c90*/  FMUL R11, R33, R11 ;  /* 0x0000000b210b7220 */ /* 0x000fe20000400000 */
[----:B------:R-:W-:Y:S01]  /*7ca0*/  FFMA R6, R3, UR37, R6 ;  /* 0x0000002503067c23 */ /* 0x000fe20008000006 */
[----:B------:R-:W-:Y:S01]  /*7cb0*/  FFMA R7, R20, UR37, R7 ;  /* 0x0000002514077c23 */ /* 0x000fe20008000007 */
[----:B------:R-:W-:Y:S01]  /*7cc0*/  FFMA R8, R21, UR37, R8 ;  /* 0x0000002515087c23 */ /* 0x000fe20008000008 */
[----:B------:R-:W-:Y:S01]  /*7cd0*/  FFMA R9, R34, UR37, R9 ;  /* 0x0000002522097c23 */ /* 0x000fe20008000009 */
[----:B------:R-:W-:Y:S01]  /*7ce0*/  FFMA R10, R35, UR37, R10 ;  /* 0x00000025230a7c23 */ /* 0x000fe2000800000a */
[C---:B------:R-:W-:Y:S01]  /*7cf0*/  FMUL R14, R33.reuse, R14 ;  /* 0x0000000e210e7220 */ /* 0x040fe20000400000 */
[----:B------:R-:W-:Y:S01]  /*7d00*/  FFMA R11, R36, UR37, R11 ;  /* 0x00000025240b7c23 */ /* 0x000fe2000800000b */
[----:B------:R-:W-:Y:S01]  /*7d10*/  FMUL R15, R33, R15 ;  /* 0x0000000f210f7220 */ /* 0x000fe20000400000 */
[----:B------:R-:W-:Y:S01]  /*7d20*/  FFMA R12, R37, UR37, R12 ;  /* 0x00000025250c7c23 */ /* 0x000fe2000800000c */
[----:B------:R-:W-:Y:S01]  /*7d30*/  FFMA R13, R38, UR37, R13 ;  /* 0x00000025260d7c23 */ /* 0x000fe2000800000d */
[--C-:B------:R-:W-:Y:S02]  /*7d40*/  HADD2.F32 R43, -RZ, R44.reuse.H0_H0 ;  /* 0x2000002cff2b7230 */ /* 0x100fe40000004100 */
[----:B------:R-:W-:Y:S01]  /*7d50*/  FFMA R14, R39, UR37, R14 ;  /* 0x00000025270e7c23 */ /* 0x000fe2000800000e */
[----:B------:R-:W-:Y:S02]  /*7d60*/  HADD2.F32 R44, -RZ, R44.H1_H1 ;  /* 0x3000002cff2c7230 */ /* 0x000fe40000004100 */
[C---:B------:R-:W-:Y:S01]  /*7d70*/  FMUL R18, R33.reuse, R18 ;  /* 0x0000001221127220 */ /* 0x040fe20000400000 */
[----:B------:R-:W-:Y:S01]  /*7d80*/  FFMA R15, R40, UR37, R15 ;  /* 0x00000025280f7c23 */ /* 0x000fe2000800000f */
[----:B------:R-:W-:Y:S01]  /*7d90*/  FMUL R19, R33, R19 ;  /* 0x0000001321137220 */ /* 0x000fe20000400000 */
[----:B------:R-:W-:Y:S01]  /*7da0*/  FFMA R16, R41, UR37, R16 ;  /* 0x0000002529107c23 */ /* 0x000fe20008000010 */
[----:B------:R-:W-:Y:S01]  /*7db0*/  FFMA R17, R42, UR37, R17 ;  /* 0x000000252a117c23 */ /* 0x000fe20008000011 */
[----:B------:R-:W-:Y:S01]  /*7dc0*/  FFMA R18, R43, UR37, R18 ;  /* 0x000000252b127c23 */ /* 0x000fe20008000012 */
[----:B------:R-:W-:Y:S01]  /*7dd0*/  F2FP.SATFINITE.E4M3.F32.PACK_AB_MERGE_C R6, R7, R6, RZ ;  /* 0x000000060706723e */ /* 0x000fe200048070ff */
[----:B------:R-:W-:Y:S03]  /*7de0*/  FFMA R19, R44, UR37, R19 ;  /* 0x000000252c137c23 */ /* 0x000fe60008000013 */
[----:B------:R-:W-:Y:S02]  /*7df0*/  F2FP.SATFINITE.E4M3.F32.PACK_AB_MERGE_C R4, R5, R4, R6 ;  /* 0x000000040504723e */ /* 0x000fe40004807006 */
[----:B------:R-:W-:Y:S02]  /*7e00*/  F2FP.SATFINITE.E4M3.F32.PACK_AB_MERGE_C R5, R11, R10, RZ ;  /* 0x0000000a0b05723e */ /* 0x000fe400048070ff */
[----:B------:R-:W-:Y:S02]  /*7e10*/  F2FP.SATFINITE.E4M3.F32.PACK_AB_MERGE_C R6, R15, R14, RZ ;  /* 0x0000000e0f06723e */ /* 0x000fe400048070ff */
[----:B------:R-:W-:Y:S02]  /*7e20*/  F2FP.SATFINITE.E4M3.F32.PACK_AB_MERGE_C R7, R19, R18, RZ ;  /* 0x000000121307723e */ /* 0x000fe400048070ff */
[----:B------:R-:W-:Y:S02]  /*7e30*/  F2FP.SATFINITE.E4M3.F32.PACK_AB_MERGE_C R5, R9, R8, R5 ;  /* 0x000000080905723e */ /* 0x000fe40004807005 */
[----:B------:R-:W-:Y:S02]  /*7e40*/  F2FP.SATFINITE.E4M3.F32.PACK_AB_MERGE_C R6, R13, R12, R6 ;  /* 0x0000000c0d06723e */ /* 0x000fe40004807006 */
[----:B------:R-:W-:Y:S05]  /*7e50*/  F2FP.SATFINITE.E4M3.F32.PACK_AB_MERGE_C R7, R17, R16, R7 ;  /* 0x000000101107723e */ /* 0x000fea0004807007 */
[----:B------:R1:W-:Y:S01]  /*7e60*/  STS.128 [R64+0xc80], R4 ;  /* 0x000c800440007388 */ /* 0x0003e20000000c00 */
[----:B------:R-:W-:Y:S01]  /*7e70*/  @!PT LDS RZ, [RZ] ;  /* 0x00000000fffff984 */ /* 0x000fe20000000800 */
[----:B------:R-:W-:Y:S01]  /*7e80*/  @!PT LDS RZ, [RZ] ;  /* 0x00000000fffff984 */ /* 0x000fe20000000800 */
[----:B------:R-:W-:Y:S01]  /*7e90*/  @!PT LDS RZ, [RZ] ;  /* 0x00000000fffff984 */ /* 0x000fe20000000800 */
[----:B------:R-:W-:Y:S01]  /*7ea0*/  @!PT LDS RZ, [RZ] ;  /* 0x00000000fffff984 */ /* 0x000fe20000000800 */
[----:B------:R2:W-:Y:S07]  /*7eb0*/  MEMBAR.ALL.CTA ;  /* 0x0000000000007992 */ /* 0x0005ee0000008000 */
[----:B--2---:R-:W2:Y:S02]  /*7ec0*/  FENCE.VIEW.ASYNC.S ;  /* 0x00000000000073c6 */ /* 0x004ea40000000000 */
[----:B--2---:R-:W-:Y:S06]  /*7ed0*/  BAR.SYNC.DEFER_BLOCKING 0x1, 0x80 ;  /* 0x0042000000007b1d */ /* 0x004fec0000010000 */
[----:B------:R-:W-:Y:S05]  /*7ee0*/  @P0 BRA `(.L_x_155) ;  /* 0x00000000002c0947 */ /* 0x000fea0003800000 */
[----:B------:R-:W-:Y:S01]  /*7ef0*/  R2UR UR9, R54 ;  /* 0x00000000360972ca */ /* 0x000fe200000e0000 */
[----:B------:R-:W-:Y:S01]  /*7f00*/  UIADD3 UR10, UP0, UPT, UR48, 0x680, URZ ;  /* 0x00000680300a7890 */ /* 0x000fe2000ff1e0ff */
[----:B------:R-:W-:Y:S01]  /*7f10*/  R2UR UR8, R53 ;  /* 0x00000000350872ca */ /* 0x000fe200000e0000 */
[----:B------:R-:W-:Y:S02]  /*7f20*/  UIADD3 UR4, UPT, UPT, UR43, 0xc80, URZ ;  /* 0x00000c802b047890 */ /* 0x000fe4000fffe0ff */
[----:B------:R-:W-:Y:S01]  /*7f30*/  UIADD3.X UR11, UPT, UPT, URZ, UR49, URZ, UP0, !UPT ;  /* 0x00000031ff0b7290 */ /* 0x000fe200087fe4ff */
[----:B------:R-:W-:Y:S07]  /*7f40*/  UMOV UR7, UR36 ;  /* 0x0000002400077c82 */ /* 0x000fee0008000000 */
[----:B------:R-:W-:Y:S02]  /*7f50*/  USHF.L.U32 UR5, UR9, 0x4, URZ ;  /* 0x0000000409057899 */ /* 0x000fe400080006ff */
[----:B------:R-:W-:Y:S09]  /*7f60*/  USHF.L.U32 UR6, UR8, 0x7, URZ ;  /* 0x0000000708067899 */ /* 0x000ff200080006ff */
[----:B------:R2:W-:Y:S01]  /*7f70*/  UTMASTG.3D [UR4], [UR10] ;  /* 0x000000040a0073b5 */ /* 0x0005e20008010000 */
[----:B------:R0:W-:Y:S01]  /*7f80*/  UTMACMDFLUSH ;  /* 0x00000000000079b7 */ /* 0x0001e20000000000 */
[----:B--2---:R-:W-:Y:S04]  /*7f90*/  DEPBAR.LE SB0, 0x0 ;  /* 0x000080000000791a */ /* 0x004fe80000000000 */
.L_x_155:
[----:B------:R-:W-:Y:S05]  /*7fa0*/  BSYNC.RECONVERGENT B0 ;  /* 0x0000000000007941 */ /* 0x000fea0003800200 */
.L_x_154:
[----:B------:R-:W-:Y:S01]  /*7fb0*/  BAR.SYNC.DEFER_BLOCKING 0x1, 0x80 ;  /* 0x0042000000007b1d */ /* 0x000fe20000010000 */
[----:B------:R-:W-:Y:S01]  /*7fc0*/  ISETP.NE.AND P2, PT, R66, RZ, PT ;  /* 0x000000ff4200720c */ /* 0x000fe20003f45270 */
[----:B------:R-:W-:Y:S01]  /*7fd0*/  IMAD.IADD R54, R29, 0x1, R45 ;  /* 0x000000011d367824 */ /* 0x000fe200078e022d */
[----:B------:R-:W-:Y:S01]  /*7fe0*/  ISETP.NE.AND P0, PT, R68, 0x2, PT ;  /* 0x000000024400780c */ /* 0x000fe20003f05270 */
[----:B------:R-:W-:Y:S01]  /*7ff0*/  IMAD.IADD R53, R30, 0x1, R52 ;  /* 0x000000011e357824 */ /* 0x000fe200078e0234 */
[----:B------:R-:W-:Y:S02]  /*8000*/  ISETP.NE.AND P1, PT, R31, 0x4, PT ;  /* 0x000000041f00780c */ /* 0x000fe40003f25270 */
[----:B------:R-:W-:Y:S02]  /*8010*/  SEL R2, RZ, 0x1, P0 ;  /* 0x00000001ff027807 */ /* 0x000fe40000000000 */
[----:B------:R-:W-:Y:S02]  /*8020*/  SEL R0, RZ, 0x1, P1 ;  /* 0x00000001ff007807 */ /* 0x000fe40000800000 */
[----:B------:R-:W-:Y:S02]  /*8030*/  LOP3.LUT R62, R62, R2, RZ, 0x3c, !PT ;  /* 0x000000023e3e7212 */ /* 0x000fe400078e3cff */
[----:B------:R-:W-:Y:S02]  /*8040*/  LOP3.LUT R63, R63, R0, RZ, 0x3c, !PT ;  /* 0x000000003f3f7212 */ /* 0x000fe400078e3cff */
[----:B------:R-:W-:Y:S02]  /*8050*/  @P2 R2UR UR36, R60 ;  /* 0x000000003c2422ca */ /* 0x000fe400000e0000 */
[----:B------:R-:W-:Y:S02]  /*8060*/  SEL R68, R68, RZ, P0 ;  /* 0x000000ff44447207 */ /* 0x000fe40000000000 */
[----:B------:R-:W-:Y:S01]  /*8070*/  SEL R31, R31, RZ, P1 ;  /* 0x000000ff1f1f7207 */ /* 0x000fe20000800000 */
[----:B------:R-:W-:Y:S10]  /*8080*/  @P2 BRA `(.L_x_156) ;  /* 0xffffffec00482947 */ /* 0x000ff4000383ffff */
[----:B------:R-:W-:Y:S05]  /*8090*/  EXIT ;  /* 0x000000000000794d */ /* 0x000fea0003800000 */
.L_x_25:
[----:B--2---:R2:W4:Y:S02]  /*80a0*/  SYNCS.PHASECHK.TRANS64.TRYWAIT P0, [R2+URZ+0x3d0], R3 ;  /* 0x0003d003020075a7 */ /* 0x00452400080011ff */
[----:B----4-:R-:W-:Y:S05]  /*80b0*/  @!P0 NANOSLEEP.SYNCS 0x989680 ;  /* 0x009896800000895d */ /* 0x010fea0003900000 */
[----:B------:R-:W4:Y:S02]  /*80c0*/  @!P0 SYNCS.PHASECHK.TRANS64 P0, [R2+URZ+0x3d0], R3 ;  /* 0x0003d003020085a7 */ /* 0x000f2400080010ff */
[----:B----4-:R-:W-:Y:S05]  /*80d0*/  @!P0 BRA `(.L_x_25) ;  /* 0xfffffffc00f08947 */ /* 0x010fea000383ffff */
[----:B------:R-:W-:Y:S05]  /*80e0*/  BRA `(.L_x_157) ;  /* 0xffffff9c00387947 */ /* 0x000fea000383ffff */
.L_x_28:
[----:B------:R-:W-:-:S07]  /*80f0*/  MOV R2, UR33 ;  /* 0x0000002100027c02 */ /* 0x000fce0008000f00 */
.L_x_158:
[----:B-1----:R1:W2:Y:S02]  /*8100*/  SYNCS.PHASECHK.TRANS64.TRYWAIT P0, [R2+URZ+0x1a0], R4 ;  /* 0x0001a004020075a7 */ /* 0x0022a400080011ff */
[----:B--2---:R-:W-:Y:S05]  /*8110*/  @!P0 NANOSLEEP.SYNCS 0x989680 ;  /* 0x009896800000895d */ /* 0x004fea0003900000 */
[----:B------:R-:W2:Y:S02]  /*8120*/  @!P0 SYNCS.PHASECHK.TRANS64 P0, [R2+URZ+0x1a0], R4 ;  /* 0x0001a004020085a7 */ /* 0x000ea400080010ff */
[----:B--2---:R-:W-:Y:S05]  /*8130*/  @!P0 BRA `(.L_x_158) ;  /* 0xfffffffc00f08947 */ /* 0x004fea000383ffff */
[----:B------:R-:W-:Y:S05]  /*8140*/  BRA `(.L_x_27) ;  /* 0xffffff9c00a07947 */ /* 0x000fea000383ffff */
.L_x_35:
[----:B-1----:R-:W-:-:S07]  /*8150*/  MOV R2, UR17 ;  /* 0x0000001100027c02 */ /* 0x002fce0008000f00 */
.L_x_159:
[----:B-1----:R1:W2:Y:S02]  /*8160*/  SYNCS.PHASECHK.TRANS64.TRYWAIT P0, [R2+URZ+0x1a0], R4 ;  /* 0x0001a004020075a7 */ /* 0x0022a400080011ff */
[----:B--2---:R-:W-:Y:S05]  /*8170*/  @!P0 NANOSLEEP.SYNCS 0x989680 ;  /* 0x009896800000895d */ /* 0x004fea0003900000 */
[----:B------:R-:W2:Y:S02]  /*8180*/  @!P0 SYNCS.PHASECHK.TRANS64 P0, [R2+URZ+0x1a0], R4 ;  /* 0x0001a004020085a7 */ /* 0x000ea400080010ff */
[----:B--2---:R-:W-:Y:S05]  /*8190*/  @!P0 BRA `(.L_x_159) ;  /* 0xfffffffc00f08947 */ /* 0x004fea000383ffff */
[----:B------:R-:W-:Y:S05]  /*81a0*/  BRA `(.L_x_34) ;  /* 0xffffffa0005c7947 */ /* 0x000fea000383ffff */
.L_x_40:
[----:B-1----:R1:W2:Y:S02]  /*81b0*/  SYNCS.PHASECHK.TRANS64.TRYWAIT P0, [R2+URZ+0x360], R3 ;  /* 0x00036003020075a7 */ /* 0x0022a400080011ff */
[----:B--2---:R-:W-:Y:S05]  /*81c0*/  @!P0 NANOSLEEP.SYNCS 0x989680 ;  /* 0x009896800000895d */ /* 0x004fea0003900000 */
[----:B------:R-:W2:Y:S02]  /*81d0*/  @!P0 SYNCS.PHASECHK.TRANS64 P0, [R2+URZ+0x360], R3 ;  /* 0x00036003020085a7 */ /* 0x000ea400080010ff */
[----:B--2---:R-:W-:Y:S05]  /*81e0*/  @!P0 BRA `(.L_x_40) ;  /* 0xfffffffc00f08947 */ /* 0x004fea000383ffff */
[----:B------:R-:W-:Y:S05]  /*81f0*/  BRA `(.L_x_160) ;  /* 0xffffffa400007947 */ /* 0x000fea000383ffff */
.L_x_44:
[----:B---3--:R-:W-:-:S07]  /*8200*/  MOV R0, UR5 ;  /* 0x0000000500007c02 */ /* 0x008fce0008000f00 */
.L_x_161:
[----:B-1----:R1:W2:Y:S02]  /*8210*/  SYNCS.PHASECHK.TRANS64.TRYWAIT P0, [R0+URZ], R2 ;  /* 0x00000002000075a7 */ /* 0x0022a400080011ff */
[----:B--2---:R-:W-:Y:S05]  /*8220*/  @!P0 NANOSLEEP.SYNCS 0x989680 ;  /* 0x009896800000895d */ /* 0x004fea0003900000 */
[----:B------:R-:W2:Y:S02]  /*8230*/  @!P0 SYNCS.PHASECHK.TRANS64 P0, [R0+URZ], R2 ;  /* 0x00000002000085a7 */ /* 0x000ea400080010ff */
[----:B--2---:R-:W-:Y:S05]  /*8240*/  @!P0 BRA `(.L_x_161) ;  /* 0xfffffffc00f08947 */ /* 0x004fea000383ffff */
[----:B------:R-:W-:Y:S05]  /*8250*/  BRA `(.L_x_162) ;  /* 0xffffffa800707947 */ /* 0x000fea000383ffff */
.L_x_45:
[----:B---3--:R-:W-:-:S07]  /*8260*/  MOV R0, UR5 ;  /* 0x0000000500007c02 */ /* 0x008fce0008000f00 */
.L_x_163:
[----:B-1----:R1:W2:Y:S02]  /*8270*/  SYNCS.PHASECHK.TRANS64.TRYWAIT P0, [R0+URZ], R3 ;  /* 0x00000003000075a7 */ /* 0x0022a400080011ff */
[----:B--2---:R-:W-:Y:S05]  /*8280*/  @!P0 NANOSLEEP.SYNCS 0x989680 ;  /* 0x009896800000895d */ /* 0x004fea0003900000 */
[----:B------:R-:W2:Y:S02]  /*8290*/  @!P0 SYNCS.PHASECHK.TRANS64 P0, [R0+URZ], R3 ;  /* 0x00000003000085a7 */ /* 0x000ea400080010ff */
[----:B--2---:R-:W-:Y:S05]  /*82a0*/  @!P0 BRA `(.L_x_163) ;  /* 0xfffffffc00f08947 */ /* 0x004fea000383ffff */
[----:B------:R-:W-:Y:S05]  /*82b0*/  BRA `(.L_x_164) ;  /* 0xffffffa8007c7947 */ /* 0x000fea000383ffff */
.L_x_46:
[----:B---3--:R-:W-:-:S07]  /*82c0*/  MOV R0, UR5 ;  /* 0x0000000500007c02 */ /* 0x008fce0008000f00 */
.L_x_165:
[----:B-1----:R1:W2:Y:S02]  /*82d0*/  SYNCS.PHASECHK.TRANS64.TRYWAIT P0, [R0+URZ], R3 ;  /* 0x00000003000075a7 */ /* 0x0022a400080011ff */
[----:B--2---:R-:W-:Y:S05]  /*82e0*/  @!P0 NANOSLEEP.SYNCS 0x989680 ;  /* 0x009896800000895d */ /* 0x004fea0003900000 */
[----:B------:R-:W2:Y:S02]  /*82f0*/  @!P0 SYNCS.PHASECHK.TRANS64 P0, [R0+URZ], R3 ;  /* 0x00000003000085a7 */ /* 0x000ea400080010ff */
[----:B--2---:R-:W-:Y:S05]  /*8300*/  @!P0 BRA `(.L_x_165) ;  /* 0xfffffffc00f08947 */ /* 0x004fea000383ffff */
[----:B------:R-:W-:Y:S05]  /*8310*/  BRA `(.L_x_166) ;  /* 0xffffffa800887947 */ /* 0x000fea000383ffff */
.L_x_47:
[----:B---3--:R-:W-:-:S07]  /*8320*/  MOV R0, UR5 ;  /* 0x0000000500007c02 */ /* 0x008fce0008000f00 */
.L_x_167:
[----:B-1----:R1:W2:Y:S02]  /*8330*/  SYNCS.PHASECHK.TRANS64.TRYWAIT P0, [R0+URZ], R3 ;  /* 0x00000003000075a7 */ /* 0x0022a400080011ff */
[----:B--2---:R-:W-:Y:S05]  /*8340*/  @!P0 NANOSLEEP.SYNCS 0x989680 ;  /* 0x009896800000895d */ /* 0x004fea0003900000 */
[----:B------:R-:W2:Y:S02]  /*8350*/  @!P0 SYNCS.PHASECHK.TRANS64 P0, [R0+URZ], R3 ;  /* 0x00000003000085a7 */ /* 0x000ea400080010ff */
[----:B--2---:R-:W-:Y:S05]  /*8360*/  @!P0 BRA `(.L_x_167) ;  /* 0xfffffffc00f08947 */ /* 0x004fea000383ffff */
[----:B------:R-:W-:Y:S05]  /*8370*/  BRA `(.L_x_168) ;  /* 0xffffffa800947947 */ /* 0x000fea000383ffff */
.L_x_48:
[----:B---3--:R-:W-:-:S07]  /*8380*/  MOV R0, UR5 ;  /* 0x0000000500007c02 */ /* 0x008fce0008000f00 */
.L_x_169:
[----:B-1----:R1:W2:Y:S02]  /*8390*/  SYNCS.PHASECHK.TRANS64.TRYWAIT P0, [R0+URZ], R3 ;  /* 0x00000003000075a7 */ /* 0x0022a400080011ff */
[----:B--2---:R-:W-:Y:S05]  /*83a0*/  @!P0 NANOSLEEP.SYNCS 0x989680 ;  /* 0x009896800000895d */ /* 0x004fea0003900000 */
[----:B------:R-:W2:Y:S02]  /*83b0*/  @!P0 SYNCS.PHASECHK.TRANS64 P0, [R0+URZ], R3 ;  /* 0x00000003000085a7 */ /* 0x000ea400080010ff */
[----:B--2---:R-:W-:Y:S05]  /*83c0*/  @!P0 BRA `(.L_x_169) ;  /* 0xfffffffc00f08947 */ /* 0x004fea000383ffff */
[----:B------:R-:W-:Y:S05]  /*83d0*/  BRA `(.L_x_170) ;  /* 0xffffffa800a07947 */ /* 0x000fea000383ffff */
.L_x_49:
[----:B---3--:R-:W-:-:S07]  /*83e0*/  MOV R0, UR5 ;  /* 0x0000000500007c02 */ /* 0x008fce0008000f00 */
.L_x_171:
[----:B-1----:R1:W2:Y:S02]  /*83f0*/  SYNCS.PHASECHK.TRANS64.TRYWAIT P0, [R0+URZ], R3 ;  /* 0x00000003000075a7 */ /* 0x0022a400080011ff */
[----:B--2---:R-:W-:Y:S05]  /*8400*/  @!P0 NANOSLEEP.SYNCS 0x989680 ;  /* 0x009896800000895d */ /* 0x004fea0003900000 */
[----:B------:R-:W2:Y:S02]  /*8410*/  @!P0 SYNCS.PHASECHK.TRANS64 P0, [R0+URZ], R3 ;  /* 0x00000003000085a7 */ /* 0x000ea400080010ff */
[----:B--2---:R-:W-:Y:S05]  /*8420*/  @!P0 BRA `(.L_x_171) ;  /* 0xfffffffc00f08947 */ /* 0x004fea000383ffff */
[----:B------:R-:W-:Y:S05]  /*8430*/  BRA `(.L_x_172) ;  /* 0xffffffa800ac7947 */ /* 0x000fea000383ffff */
.L_x_50:
[----:B---3--:R-:W-:-:S07]  /*8440*/  MOV R0, UR5 ;  /* 0x0000000500007c02 */ /* 0x008fce0008000f00 */
.L_x_173:
[----:B-1----:R1:W2:Y:S02]  /*8450*/  SYNCS.PHASECHK.TRANS64.TRYWAIT P0, [R0+URZ], R3 ;  /* 0x00000003000075a7 */ /* 0x0022a400080011ff */
[----:B--2---:R-:W-:Y:S05]  /*8460*/  @!P0 NANOSLEEP.SYNCS 0x989680 ;  /* 0x009896800000895d */ /* 0x004fea0003900000 */
[----:B------:R-:W2:Y:S02]  /*8470*/  @!P0 SYNCS.PHASECHK.TRANS64 P0, [R0+URZ], R3 ;  /* 0x00000003000085a7 */ /* 0x000ea400080010ff */
[----:B--2---:R-:W-:Y:S05]  /*8480*/  @!P0 BRA `(.L_x_173) ;  /* 0xfffffffc00f08947 */ /* 0x004fea000383ffff */
[----:B------:R-:W-:Y:S05]  /*8490*/  BRA `(.L_x_174) ;  /* 0xffffffa800b87947 */ /* 0x000fea000383ffff */
.L_x_51:
[----:B---3--:R-:W-:-:S07]  /*84a0*/  MOV R0, UR5 ;  /* 0x0000000500007c02 */ /* 0x008fce0008000f00 */
.L_x_175:
[----:B-1----:R1:W2:Y:S02]  /*84b0*/  SYNCS.PHASECHK.TRANS64.TRYWAIT P0, [R0+URZ], R3 ;  /* 0x00000003000075a7 */ /* 0x0022a400080011ff */
[----:B--2---:R-:W-:Y:S05]  /*84c0*/  @!P0 NANOSLEEP.SYNCS 0x989680 ;  /* 0x009896800000895d */ /* 0x004fea0003900000 */
[----:B------:R-:W2:Y:S02]  /*84d0*/  @!P0 SYNCS.PHASECHK.TRANS64 P0, [R0+URZ], R3 ;  /* 0x00000003000085a7 */ /* 0x000ea400080010ff */
[----:B--2---:R-:W-:Y:S05]  /*84e0*/  @!P0 BRA `(.L_x_175) ;  /* 0xfffffffc00f08947 */ /* 0x004fea000383ffff */
[----:B------:R-:W-:Y:S05]  /*84f0*/  BRA `(.L_x_176) ;  /* 0xffffffa800c47947 */ /* 0x000fea000383ffff */
.L_x_52:
[----:B---3--:R-:W-:-:S07]  /*8500*/  MOV R0, UR5 ;  /* 0x0000000500007c02 */ /* 0x008fce0008000f00 */
.L_x_177:
[----:B-1----:R1:W2:Y:S02]  /*8510*/  SYNCS.PHASECHK.TRANS64.TRYWAIT P0, [R0+URZ], R3 ;  /* 0x00000003000075a7 */ /* 0x0022a400080011ff */
[----:B--2---:R-:W-:Y:S05]  /*8520*/  @!P0 NANOSLEEP.SYNCS 0x989680 ;  /* 0x009896800000895d */ /* 0x004fea0003900000 */
[----:B------:R-:W2:Y:S02]  /*8530*/  @!P0 SYNCS.PHASECHK.TRANS64 P0, [R0+URZ], R3 ;  /* 0x00000003000085a7 */ /* 0x000ea400080010ff */
[----:B--2---:R-:W-:Y:S05]  /*8540*/  @!P0 BRA `(.L_x_177) ;  /* 0xfffffffc00f08947 */ /* 0x004fea000383ffff */
[----:B------:R-:W-:Y:S05]  /*8550*/  BRA `(.L_x_178) ;  /* 0xffffffa800d07947 */ /* 0x000fea000383ffff */
.L_x_53:
[----:B---3--:R-:W-:-:S07]  /*8560*/  MOV R0, UR5 ;  /* 0x0000000500007c02 */ /* 0x008fce0008000f00 */
.L_x_179:
[----:B-1----:R1:W2:Y:S02]  /*8570*/  SYNCS.PHASECHK.TRANS64.TRYWAIT P0, [R0+URZ], R3 ;  /* 0x00000003000075a7 */ /* 0x0022a400080011ff */
[----:B--2---:R-:W-:Y:S05]  /*8580*/  @!P0 NANOSLEEP.SYNCS 0x989680 ;  /* 0x009896800000895d */ /* 0x004fea0003900000 */
[----:B------:R-:W2:Y:S02]  /*8590*/  @!P0 SYNCS.PHASECHK.TRANS64 P0, [R0+URZ], R3 ;  /* 0x00000003000085a7 */ /* 0x000ea400080010ff */
[----:B--2---:R-:W-:Y:S05]  /*85a0*/  @!P0 BRA `(.L_x_179) ;  /* 0xfffffffc00f08947 */ /* 0x004fea000383ffff */
[----:B------:R-:W-:Y:S05]  /*85b0*/  BRA `(.L_x_180) ;  /* 0xffffffa800dc7947 */ /* 0x000fea000383ffff */
.L_x_54:
[----:B---3--:R-:W-:-:S07]  /*85c0*/  MOV R0, UR5 ;  /* 0x0000000500007c02 */ /* 0x008fce0008000f00 */
.L_x_181:
[----:B-1----:R1:W2:Y:S02]  /*85d0*/  SYNCS.PHASECHK.TRANS64.TRYWAIT P0, [R0+URZ], R3 ;  /* 0x00000003000075a7 */ /* 0x0022a400080011ff */
[----:B--2---:R-:W-:Y:S05]  /*85e0*/  @!P0 NANOSLEEP.SYNCS 0x989680 ;  /* 0x009896800000895d */ /* 0x004fea0003900000 */
[----:B------:R-:W2:Y:S02]  /*85f0*/  @!P0 SYNCS.PHASECHK.TRANS64 P0, [R0+URZ], R3 ;  /* 0x00000003000085a7 */ /* 0x000ea400080010ff */
[----:B--2---:R-:W-:Y:S05]  /*8600*/  @!P0 BRA `(.L_x_181) ;  /* 0xfffffffc00f08947 */ /* 0x004fea000383ffff */
[----:B------:R-:W-:Y:S05]  /*8610*/  BRA `(.L_x_182) ;  /* 0xffffffa800e87947 */ /* 0x000fea000383ffff */
.L_x_55:
[----:B---3--:R-:W-:-:S07]  /*8620*/  MOV R0, UR5 ;  /* 0x0000000500007c02 */ /* 0x008fce0008000f00 */
.L_x_183:
[----:B-1----:R1:W2:Y:S02]  /*8630*/  SYNCS.PHASECHK.TRANS64.TRYWAIT P0, [R0+URZ], R3 ;  /* 0x00000003000075a7 */ /* 0x0022a400080011ff */
[----:B--2---:R-:W-:Y:S05]  /*8640*/  @!P0 NANOSLEEP.SYNCS 0x989680 ;  /* 0x009896800000895d */ /* 0x004fea0003900000 */
[----:B------:R-:W2:Y:S02]  /*8650*/  @!P0 SYNCS.PHASECHK.TRANS64 P0, [R0+URZ], R3 ;  /* 0x00000003000085a7 */ /* 0x000ea400080010ff */
[----:B--2---:R-:W-:Y:S05]  /*8660*/  @!P0 BRA `(.L_x_183) ;  /* 0xfffffffc00f08947 */ /* 0x004fea000383ffff */
[----:B------:R-:W-:Y:S05]  /*8670*/  BRA `(.L_x_184) ;  /* 0xffffffa800f47947 */ /* 0x000fea000383ffff */
.L_x_56:
[----:B---3--:R-:W-:-:S07]  /*8680*/  MOV R0, UR5 ;  /* 0x0000000500007c02 */ /* 0x008fce0008000f00 */
.L_x_185:
[----:B-1----:R1:W2:Y:S02]  /*8690*/  SYNCS.PHASECHK.TRANS64.TRYWAIT P0, [R0+URZ], R3 ;  /* 0x00000003000075a7 */ /* 0x0022a400080011ff */
[----:B--2---:R-:W-:Y:S05]  /*86a0*/  @!P0 NANOSLEEP.SYNCS 0x989680 ;  /* 0x009896800000895d */ /* 0x004fea0003900000 */
[----:B------:R-:W2:Y:S02]  /*86b0*/  @!P0 SYNCS.PHASECHK.TRANS64 P0, [R0+URZ], R3 ;  /* 0x00000003000085a7 */ /* 0x000ea400080010ff */
[----:B--2---:R-:W-:Y:S05]  /*86c0*/  @!P0 BRA `(.L_x_185) ;  /* 0xfffffffc00f08947 */ /* 0x004fea000383ffff */
[----:B------:R-:W-:Y:S05]  /*86d0*/  BRA `(.L_x_186) ;  /* 0xffffffac00007947 */ /* 0x000fea000383ffff */
.L_x_57:
[----:B---3--:R-:W-:-:S07]  /*86e0*/  MOV R0, UR5 ;  /* 0x0000000500007c02 */ /* 0x008fce0008000f00 */
.L_x_187:
[----:B-1----:R1:W2:Y:S02]  /*86f0*/  SYNCS.PHASECHK.TRANS64.TRYWAIT P0, [R0+URZ], R3 ;  /* 0x00000003000075a7 */ /* 0x0022a400080011ff */
[----:B--2---:R-:W-:Y:S05]  /*8700*/  @!P0 NANOSLEEP.SYNCS 0x989680 ;  /* 0x009896800000895d */ /* 0x004fea0003900000 */
[----:B------:R-:W2:Y:S02]  /*8710*/  @!P0 SYNCS.PHASECHK.TRANS64 P0, [R0+URZ], R3 ;  /* 0x00000003000085a7 */ /* 0x000ea400080010ff */
[----:B--2---:R-:W-:Y:S05]  /*8720*/  @!P0 BRA `(.L_x_187) ;  /* 0xfffffffc00f08947 */ /* 0x004fea000383ffff */
[----:B------:R-:W-:Y:S05]  /*8730*/  BRA `(.L_x_188) ;  /* 0xffffffac000c7947 */ /* 0x000fea000383ffff */
.L_x_58:
[----:B---3--:R-:W-:-:S07]  /*8740*/  MOV R0, UR5 ;  /* 0x0000000500007c02 */ /* 0x008fce0008000f00 */
.L_x_189:
[----:B-1----:R1:W2:Y:S02]  /*8750*/  SYNCS.PHASECHK.TRANS64.TRYWAIT P0, [R0+URZ], R3 ;  /* 0x00000003000075a7 */ /* 0x0022a400080011ff */
[----:B--2---:R-:W-:Y:S05]  /*8760*/  @!P0 NANOSLEEP.SYNCS 0x989680 ;  /* 0x009896800000895d */ /* 0x004fea0003900000 */
[----:B------:R-:W2:Y:S02]  /*8770*/  @!P0 SYNCS.PHASECHK.TRANS64 P0, [R0+URZ], R3 ;  /* 0x00000003000085a7 */ /* 0x000ea400080010ff */
[----:B--2---:R-:W-:Y:S05]  /*8780*/  @!P0 BRA `(.L_x_189) ;  /* 0xfffffffc00f08947 */ /* 0x004fea000383ffff */
[----:B------:R-:W-:Y:S05]  /*8790*/  BRA `(.L_x_190) ;  /* 0xffffffac00187947 */ /* 0x000fea000383ffff */
.L_x_59:
[----:B---3--:R-:W-:-:S07]  /*87a0*/  MOV R0, UR5 ;  /* 0x0000000500007c02 */ /* 0x008fce0008000f00 */
.L_x_191:
[----:B-1----:R1:W2:Y:S02]  /*87b0*/  SYNCS.PHASECHK.TRANS64.TRYWAIT P0, [R0+URZ], R3 ;  /* 0x00000003000075a7 */ /* 0x0022a400080011ff */
[----:B--2---:R-:W-:Y:S05]  /*87c0*/  @!P0 NANOSLEEP.SYNCS 0x989680 ;  /* 0x009896800000895d */ /* 0x004fea0003900000 */
[----:B------:R-:W2:Y:S02]  /*87d0*/  @!P0 SYNCS.PHASECHK.TRANS64 P0, [R0+URZ], R3 ;  /* 0x00000003000085a7 */ /* 0x000ea400080010ff */
[----:B--2---:R-:W-:Y:S05]  /*87e0*/  @!P0 BRA `(.L_x_191) ;  /* 0xfffffffc00f08947 */ /* 0x004fea000383ffff */
[----:B------:R-:W-:Y:S05]  /*87f0*/  BRA `(.L_x_192) ;  /* 0xffffffac00247947 */ /* 0x000fea000383ffff */
.L_x_60:
[----:B---3--:R-:W-:-:S07]  /*8800*/  MOV R0, UR5 ;  /* 0x0000000500007c02 */ /* 0x008fce0008000f00 */
.L_x_193:
[----:B-1----:R1:W2:Y:S02]  /*8810*/  SYNCS.PHASECHK.TRANS64.TRYWAIT P0, [R0+URZ], R3 ;  /* 0x00000003000075a7 */ /* 0x0022a400080011ff */
[----:B--2---:R-:W-:Y:S05]  /*8820*/  @!P0 NANOSLEEP.SYNCS 0x989680 ;  /* 0x009896800000895d */ /* 0x004fea0003900000 */
[----:B------:R-:W2:Y:S02]  /*8830*/  @!P0 SYNCS.PHASECHK.TRANS64 P0, [R0+URZ], R3 ;  /* 0x00000003000085a7 */ /* 0x000ea400080010ff */
[----:B--2---:R-:W-:Y:S05]  /*8840*/  @!P0 BRA `(.L_x_193) ;  /* 0xfffffffc00f08947 */ /* 0x004fea000383ffff */
[----:B------:R-:W-:Y:S05]  /*8850*/  BRA `(.L_x_194) ;  /* 0xffffffac00307947 */ /* 0x000fea000383ffff */
.L_x_61:
[----:B---3--:R-:W-:-:S07]  /*8860*/  MOV R0, UR5 ;  /* 0x0000000500007c02 */ /* 0x008fce0008000f00 */
.L_x_195:
[----:B-1----:R1:W2:Y:S02]  /*8870*/  SYNCS.PHASECHK.TRANS64.TRYWAIT P0, [R0+URZ], R3 ;  /* 0x00000003000075a7 */ /* 0x0022a400080011ff */
[----:B--2---:R-:W-:Y:S05]  /*8880*/  @!P0 NANOSLEEP.SYNCS 0x989680 ;  /* 0x009896800000895d */ /* 0x004fea0003900000 */
[----:B------:R-:W2:Y:S02]  /*8890*/  @!P0 SYNCS.PHASECHK.TRANS64 P0, [R0+URZ], R3 ;  /* 0x00000003000085a7 */ /* 0x000ea400080010ff */
[----:B--2---:R-:W-:Y:S05]  /*88a0*/  @!P0 BRA `(.L_x_195) ;  /* 0xfffffffc00f08947 */ /* 0x004fea000383ffff */
[----:B------:R-:W-:Y:S05]  /*88b0*/  BRA `(.L_x_196) ;  /* 0xffffffac003c7947 */ /* 0x000fea000383ffff */
.L_x_62:
[----:B---3--:R-:W-:-:S07]  /*88c0*/  MOV R0, UR5 ;  /* 0x0000000500007c02 */ /* 0x008fce0008000f00 */
.L_x_197:
[----:B-1----:R1:W2:Y:S02]  /*88d0*/  SYNCS.PHASECHK.TRANS64.TRYWAIT P0, [R0+URZ], R3 ;  /* 0x00000003000075a7 */ /* 0x0022a400080011ff */
[----:B--2---:R-:W-:Y:S05]  /*88e0*/  @!P0 NANOSLEEP.SYNCS 0x989680 ;  /* 0x009896800000895d */ /* 0x004fea0003900000 */
[----:B------:R-:W2:Y:S02]  /*88f0*/  @!P0 SYNCS.PHASECHK.TRANS64 P0, [R0+URZ], R3 ;  /* 0x00000003000085a7 */ /* 0x000ea400080010ff */
[----:B--2---:R-:W-:Y:S05]  /*8900*/  @!P0 BRA `(.L_x_197) ;  /* 0xfffffffc00f08947 */ /* 0x004fea000383ffff */
[----:B------:R-:W-:Y:S05]  /*8910*/  BRA `(.L_x_198) ;  /* 0xffffffac00487947 */ /* 0x000fea000383ffff */
.L_x_63:
[----:B---3--:R-:W-:-:S07]  /*8920*/  MOV R0, UR5 ;  /* 0x0000000500007c02 */ /* 0x008fce0008000f00 */
.L_x_199:
[----:B-1----:R1:W2:Y:S02]  /*8930*/  SYNCS.PHASECHK.TRANS64.TRYWAIT P0, [R0+URZ], R3 ;  /* 0x00000003000075a7 */ /* 0x0022a400080011ff */
[----:B--2---:R-:W-:Y:S05]  /*8940*/  @!P0 NANOSLEEP.SYNCS 0x989680 ;  /* 0x009896800000895d */ /* 0x004fea0003900000 */
[----:B------:R-:W2:Y:S02]  /*8950*/  @!P0 SYNCS.PHASECHK.TRANS64 P0, [R0+URZ], R3 ;  /* 0x00000003000085a7 */ /* 0x000ea400080010ff */
[----:B--2---:R-:W-:Y:S05]  /*8960*/  @!P0 BRA `(.L_x_199) ;  /* 0xfffffffc00f08947 */ /* 0x004fea000383ffff */
[----:B------:R-:W-:Y:S05]  /*8970*/  BRA `(.L_x_200) ;  /* 0xffffffac00547947 */ /* 0x000fea000383ffff */
.L_x_64:
[----:B---3--:R-:W-:-:S07]  /*8980*/  MOV R0, UR5 ;  /* 0x0000000500007c02 */ /* 0x008fce0008000f00 */
.L_x_201:
[----:B-1----:R1:W2:Y:S02]  /*8990*/  SYNCS.PHASECHK.TRANS64.TRYWAIT P0, [R0+URZ], R3 ;  /* 0x00000003000075a7 */ /* 0x0022a400080011ff */
[----:B--2---:R-:W-:Y:S05]  /*89a0*/  @!P0 NANOSLEEP.SYNCS 0x989680 ;  /* 0x009896800000895d */ /* 0x004fea0003900000 */
[----:B------:R-:W2:Y:S02]  /*89b0*/  @!P0 SYNCS.PHASECHK.TRANS64 P0, [R0+URZ], R3 ;  /* 0x00000003000085a7 */ /* 0x000ea400080010ff */
[----:B--2---:R-:W-:Y:S05]  /*89c0*/  @!P0 BRA `(.L_x_201) ;  /* 0xfffffffc00f08947 */ /* 0x004fea000383ffff */
[----:B------:R-:W-:Y:S05]  /*89d0*/  BRA `(.L_x_202) ;  /* 0xffffffac00607947 */ /* 0x000fea000383ffff */
.L_x_65:
[----:B---3--:R-:W-:-:S07]  /*89e0*/  MOV R0, UR5 ;  /* 0x0000000500007c02 */ /* 0x008fce0008000f00 */
.L_x_203:
[----:B-1----:R1:W2:Y:S02]  /*89f0*/  SYNCS.PHASECHK.TRANS64.TRYWAIT P0, [R0+URZ], R3 ;  /* 0x00000003000075a7 */ /* 0x0022a400080011ff */
[----:B--2---:R-:W-:Y:S05]  /*8a00*/  @!P0 NANOSLEEP.SYNCS 0x989680 ;  /* 0x009896800000895d */ /* 0x004fea0003900000 */
[----:B------:R-:W2:Y:S02]  /*8a10*/  @!P0 SYNCS.PHASECHK.TRANS64 P0, [R0+URZ], R3 ;  /* 0x00000003000085a7 */ /* 0x000ea400080010ff */
[----:B--2---:R-:W-:Y:S05]  /*8a20*/  @!P0 BRA `(.L_x_203) ;  /* 0xfffffffc00f08947 */ /* 0x004fea000383ffff */
[----:B------:R-:W-:Y:S05]  /*8a30*/  BRA `(.L_x_204) ;  /* 0xffffffac006c7947 */ /* 0x000fea000383ffff */
.L_x_66:
[----:B---3--:R-:W-:-:S07]  /*8a40*/  MOV R0, UR5 ;  /* 0x0000000500007c02 */ /* 0x008fce0008000f00 */
.L_x_205:
[----:B-1----:R1:W2:Y:S02]  /*8a50*/  SYNCS.PHASECHK.TRANS64.TRYWAIT P0, [R0+URZ], R3 ;  /* 0x00000003000075a7 */ /* 0x0022a400080011ff */
[----:B--2---:R-:W-:Y:S05]  /*8a60*/  @!P0 NANOSLEEP.SYNCS 0x989680 ;  /* 0x009896800000895d */ /* 0x004fea0003900000 */
[----:B------:R-:W2:Y:S02]  /*8a70*/  @!P0 SYNCS.PHASECHK.TRANS64 P0, [R0+URZ], R3 ;  /* 0x00000003000085a7 */ /* 0x000ea400080010ff */
[----:B--2---:R-:W-:Y:S05]  /*8a80*/  @!P0 BRA `(.L_x_205) ;  /* 0xfffffffc00f08947 */ /* 0x004fea000383ffff */
[----:B------:R-:W-:Y:S05]  /*8a90*/  BRA `(.L_x_206) ;  /* 0xffffffac00787947 */ /* 0x000fea000383ffff */
.L_x_67:
[----:B---3--:R-:W-:-:S07]  /*8aa0*/  MOV R0, UR5 ;  /* 0x0000000500007c02 */ /* 0x008fce0008000f00 */
.L_x_207:
[----:B-1----:R1:W2:Y:S02]  /*8ab0*/  SYNCS.PHASECHK.TRANS64.TRYWAIT P0, [R0+URZ], R3 ;  /* 0x00000003000075a7 */ /* 0x0022a400080011ff */
[----:B--2---:R-:W-:Y:S05]  /*8ac0*/  @!P0 NANOSLEEP.SYNCS 0x989680 ;  /* 0x009896800000895d */ /* 0x004fea0003900000 */
[----:B------:R-:W2:Y:S02]  /*8ad0*/  @!P0 SYNCS.PHASECHK.TRANS64 P0, [R0+URZ], R3 ;  /* 0x00000003000085a7 */ /* 0x000ea400080010ff */
[----:B--2---:R-:W-:Y:S05]  /*8ae0*/  @!P0 BRA `(.L_x_207) ;  /* 0xfffffffc00f08947 */ /* 0x004fea000383ffff */
[----:B------:R-:W-:Y:S05]  /*8af0*/  BRA `(.L_x_208) ;  /* 0xffffffac00847947 */ /* 0x000fea000383ffff */
.L_x_68:
[----:B---3--:R-:W-:-:S07]  /*8b00*/  MOV R0, UR5 ;  /* 0x0000000500007c02 */ /* 0x008fce0008000f00 */
.L_x_209:
[----:B-1----:R1:W2:Y:S02]  /*8b10*/  SYNCS.PHASECHK.TRANS64.TRYWAIT P0, [R0+URZ], R3 ;  /* 0x00000003000075a7 */ /* 0x0022a400080011ff */
[----:B--2---:R-:W-:Y:S05]  /*8b20*/  @!P0 NANOSLEEP.SYNCS 0x989680 ;  /* 0x009896800000895d */ /* 0x004fea0003900000 */
[----:B------:R-:W2:Y:S02]  /*8b30*/  @!P0 SYNCS.PHASECHK.TRANS64 P0, [R0+URZ], R3 ;  /* 0x00000003000085a7 */ /* 0x000ea400080010ff */
[----:B--2---:R-:W-:Y:S05]  /*8b40*/  @!P0 BRA `(.L_x_209) ;  /* 0xfffffffc00f08947 */ /* 0x004fea000383ffff */
[----:B------:R-:W-:Y:S05]  /*8b50*/  BRA `(.L_x_210) ;  /* 0xffffffac00907947 */ /* 0x000fea000383ffff */
.L_x_69:
[----:B---3--:R-:W-:-:S07]  /*8b60*/  MOV R0, UR5 ;  /* 0x0000000500007c02 */ /* 0x008fce0008000f00 */
.L_x_211:
[----:B-1----:R1:W2:Y:S02]  /*8b70*/  SYNCS.PHASECHK.TRANS64.TRYWAIT P0, [R0+URZ], R3 ;  /* 0x00000003000075a7 */ /* 0x0022a400080011ff */
[----:B--2---:R-:W-:Y:S05]  /*8b80*/  @!P0 NANOSLEEP.SYNCS 0x989680 ;  /* 0x009896800000895d */ /* 0x004fea0003900000 */
[----:B------:R-:W2:Y:S02]  /*8b90*/  @!P0 SYNCS.PHASECHK.TRANS64 P0, [R0+URZ], R3 ;  /* 0x00000003000085a7 */ /* 0x000ea400080010ff */
[----:B--2---:R-:W-:Y:S05]  /*8ba0*/  @!P0 BRA `(.L_x_211) ;  /* 0xfffffffc00f08947 */ /* 0x004fea000383ffff */
[----:B------:R-:W-:Y:S05]  /*8bb0*/  BRA `(.L_x_212) ;  /* 0xffffffac009c7947 */ /* 0x000fea000383ffff */
.L_x_70:
[----:B---3--:R-:W-:-:S07]  /*8bc0*/  MOV R0, UR5 ;  /* 0x0000000500007c02 */ /* 0x008fce0008000f00 */
.L_x_213:
[----:B-1----:R1:W2:Y:S02]  /*8bd0*/  SYNCS.PHASECHK.TRANS64.TRYWAIT P0, [R0+URZ], R3 ;  /* 0x00000003000075a7 */ /* 0x0022a400080011ff */
[----:B--2---:R-:W-:Y:S05]  /*8be0*/  @!P0 NANOSLEEP.SYNCS 0x989680 ;  /* 0x009896800000895d */ /* 0x004fea0003900000 */
[----:B------:R-:W2:Y:S02]  /*8bf0*/  @!P0 SYNCS.PHASECHK.TRANS64 P0, [R0+URZ], R3 ;  /* 0x00000003000085a7 */ /* 0x000ea400080010ff */
[----:B--2---:R-:W-:Y:S05]  /*8c00*/  @!P0 BRA `(.L_x_213) ;  /* 0xfffffffc00f08947 */ /* 0x004fea000383ffff */
[----:B------:R-:W-:Y:S05]  /*8c10*/  BRA `(.L_x_214) ;  /* 0xffffffac00a87947 */ /* 0x000fea000383ffff */
.L_x_71:
[----:B---3--:R-:W-:-:S07]  /*8c20*/  MOV R0, UR5 ;  /* 0x0000000500007c02 */ /* 0x008fce0008000f00 */
.L_x_215:
[----:B-1----:R1:W2:Y:S02]  /*8c30*/  SYNCS.PHASECHK.TRANS64.TRYWAIT P0, [R0+URZ], R3 ;  /* 0x00000003000075a7 */ /* 0x0022a400080011ff */
[----:B--2---:R-:W-:Y:S05]  /*8c40*/  @!P0 NANOSLEEP.SYNCS 0x989680 ;  /* 0x009896800000895d */ /* 0x004fea0003900000 */
[----:B------:R-:W2:Y:S02]  /*8c50*/  @!P0 SYNCS.PHASECHK.TRANS64 P0, [R0+URZ], R3 ;  /* 0x00000003000085a7 */ /* 0x000ea400080010ff */
[----:B--2---:R-:W-:Y:S05]  /*8c60*/  @!P0 BRA `(.L_x_215) ;  /* 0xfffffffc00f08947 */ /* 0x004fea000383ffff */
[----:B------:R-:W-:Y:S05]  /*8c70*/  BRA `(.L_x_216) ;  /* 0xffffffac00b47947 */ /* 0x000fea000383ffff */
.L_x_72:
[----:B---3--:R-:W-:-:S07]  /*8c80*/  MOV R0, UR5 ;  /* 0x0000000500007c02 */ /* 0x008fce0008000f00 */
.L_x_217:
[----:B-1----:R1:W2:Y:S02]  /*8c90*/  SYNCS.PHASECHK.TRANS64.TRYWAIT P0, [R0+URZ], R3 ;  /* 0x00000003000075a7 */ /* 0x0022a400080011ff */
[----:B--2---:R-:W-:Y:S05]  /*8ca0*/  @!P0 NANOSLEEP.SYNCS 0x989680 ;  /* 0x009896800000895d */ /* 0x004fea0003900000 */
[----:B------:R-:W2:Y:S02]  /*8cb0*/  @!P0 SYNCS.PHASECHK.TRANS64 P0, [R0+URZ], R3 ;  /* 0x00000003000085a7 */ /* 0x000ea400080010ff */
[----:B--2---:R-:W-:Y:S05]  /*8cc0*/  @!P0 BRA `(.L_x_217) ;  /* 0xfffffffc00f08947 */ /* 0x004fea000383ffff */
[----:B------:R-:W-:Y:S05]  /*8cd0*/  BRA `(.L_x_218) ;  /* 0xffffffac00c07947 */ /* 0x000fea000383ffff */
.L_x_73:
[----:B---3--:R-:W-:-:S07]  /*8ce0*/  MOV R0, UR5 ;  /* 0x0000000500007c02 */ /* 0x008fce0008000f00 */
.L_x_219:
[----:B-1----:R1:W2:Y:S02]  /*8cf0*/  SYNCS.PHASECHK.TRANS64.TRYWAIT P0, [R0+URZ], R3 ;  /* 0x00000003000075a7 */ /* 0x0022a400080011ff */
[----:B--2---:R-:W-:Y:S05]  /*8d00*/  @!P0 NANOSLEEP.SYNCS 0x989680 ;  /* 0x009896800000895d */ /* 0x004fea0003900000 */
[----:B------:R-:W2:Y:S02]  /*8d10*/  @!P0 SYNCS.PHASECHK.TRANS64 P0, [R0+URZ], R3 ;  /* 0x00000003000085a7 */ /* 0x000ea400080010ff */
[----:B--2---:R-:W-:Y:S05]  /*8d20*/  @!P0 BRA `(.L_x_219) ;  /* 0xfffffffc00f08947 */ /* 0x004fea000383ffff */
[----:B------:R-:W-:Y:S05]  /*8d30*/  BRA `(.L_x_220) ;  /* 0xffffffac00cc7947 */ /* 0x000fea000383ffff */
.L_x_74:
[----:B---3--:R-:W-:-:S07]  /*8d40*/  MOV R0, UR5 ;  /* 0x0000000500007c02 */ /* 0x008fce0008000f00 */
.L_x_221:
[----:B-1----:R1:W2:Y:S02]  /*8d50*/  SYNCS.PHASECHK.TRANS64.TRYWAIT P0, [R0+URZ], R3 ;  /* 0x00000003000075a7 */ /* 0x0022a400080011ff */
[----:B--2---:R-:W-:Y:S05]  /*8d60*/  @!P0 NANOSLEEP.SYNCS 0x989680 ;  /* 0x009896800000895d */ /* 0x004fea0003900000 */
[----:B------:R-:W2:Y:S02]  /*8d70*/  @!P0 SYNCS.PHASECHK.TRANS64 P0, [R0+URZ], R3 ;  /* 0x00000003000085a7 */ /* 0x000ea400080010ff */
[----:B--2---:R-:W-:Y:S05]  /*8d80*/  @!P0 BRA `(.L_x_221) ;  /* 0xfffffffc00f08947 */ /* 0x004fea000383ffff */
[----:B------:R-:W-:Y:S05]  /*8d90*/  BRA `(.L_x_222) ;  /* 0xffffffac00d87947 */ /* 0x000fea000383ffff */
.L_x_75:
[----:B---3--:R-:W-:-:S07]  /*8da0*/  MOV R0, UR5 ;  /* 0x0000000500007c02 */ /* 0x008fce0008000f00 */
.L_x_223:
[----:B-1----:R1:W2:Y:S02]  /*8db0*/  SYNCS.PHASECHK.TRANS64.TRYWAIT P0, [R0+URZ], R3 ;  /* 0x00000003000075a7 */ /* 0x0022a400080011ff */
[----:B--2---:R-:W-:Y:S05]  /*8dc0*/  @!P0 NANOSLEEP.SYNCS 0x989680 ;  /* 0x009896800000895d */ /* 0x004fea0003900000 */
[----:B------:R-:W2:Y:S02]  /*8dd0*/  @!P0 SYNCS.PHASECHK.TRANS64 P0, [R0+URZ], R3 ;  /* 0x00000003000085a7 */ /* 0x000ea400080010ff */
[----:B--2---:R-:W-:Y:S05]  /*8de0*/  @!P0 BRA `(.L_x_223) ;  /* 0xfffffffc00f08947 */ /* 0x004fea000383ffff */
[----:B------:R-:W-:Y:S05]  /*8df0*/  BRA `(.L_x_224) ;  /* 0xffffffac00e47947 */ /* 0x000fea000383ffff */
.L_x_76:
[----:B---3--:R-:W-:-:S07]  /*8e00*/  MOV R0, UR5 ;  /* 0x0000000500007c02 */ /* 0x008fce0008000f00 */
.L_x_225:
[----:B-1----:R1:W2:Y:S02]  /*8e10*/  SYNCS.PHASECHK.TRANS64.TRYWAIT P0, [R0+URZ], R3 ;  /* 0x00000003000075a7 */ /* 0x0022a400080011ff */
[----:B--2---:R-:W-:Y:S05]  /*8e20*/  @!P0 NANOSLEEP.SYNCS 0x989680 ;  /* 0x009896800000895d */ /* 0x004fea0003900000 */
[----:B------:R-:W2:Y:S02]  /*8e30*/  @!P0 SYNCS.PHASECHK.TRANS64 P0, [R0+URZ], R3 ;  /* 0x00000003000085a7 */ /* 0x000ea400080010ff */
[----:B--2---:R-:W-:Y:S05]  /*8e40*/  @!P0 BRA `(.L_x_225) ;  /* 0xfffffffc00f08947 */ /* 0x004fea000383ffff */
[----:B------:R-:W-:Y:S05]  /*8e50*/  BRA `(.L_x_226) ;  /* 0xffffffac00f07947 */ /* 0x000fea000383ffff */
.L_x_77:
[----:B---3--:R-:W-:-:S07]  /*8e60*/  MOV R0, UR5 ;  /* 0x0000000500007c02 */ /* 0x008fce0008000f00 */
.L_x_227:
[----:B-1----:R1:W2:Y:S02]  /*8e70*/  SYNCS.PHASECHK.TRANS64.TRYWAIT P0, [R0+URZ], R3 ;  /* 0x00000003000075a7 */ /* 0x0022a400080011ff */
[----:B--2---:R-:W-:Y:S05]  /*8e80*/  @!P0 NANOSLEEP.SYNCS 0x989680 ;  /* 0x009896800000895d */ /* 0x004fea0003900000 */
[----:B------:R-:W2:Y:S02]  /*8e90*/  @!P0 SYNCS.PHASECHK.TRANS64 P0, [R0+URZ], R3 ;  /* 0x00000003000085a7 */ /* 0x000ea400080010ff */
[----:B--2---:R-:W-:Y:S05]  /*8ea0*/  @!P0 BRA `(.L_x_227) ;  /* 0xfffffffc00f08947 */ /* 0x004fea000383ffff */
[----:B------:R-:W-:Y:S05]  /*8eb0*/  BRA `(.L_x_228) ;  /* 0xffffffac00fc7947 */ /* 0x000fea000383ffff */
.L_x_78:
[----:B---3--:R-:W-:-:S07]  /*8ec0*/  MOV R0, UR5 ;  /* 0x0000000500007c02 */ /* 0x008fce0008000f00 */
.L_x_229:
[----:B-1----:R1:W2:Y:S02]  /*8ed0*/  SYNCS.PHASECHK.TRANS64.TRYWAIT P0, [R0+URZ], R3 ;  /* 0x00000003000075a7 */ /* 0x0022a400080011ff */
[----:B--2---:R-:W-:Y:S05]  /*8ee0*/  @!P0 NANOSLEEP.SYNCS 0x989680 ;  /* 0x009896800000895d */ /* 0x004fea0003900000 */
[----:B------:R-:W2:Y:S02]  /*8ef0*/  @!P0 SYNCS.PHASECHK.TRANS64 P0, [R0+URZ], R3 ;  /* 0x00000003000085a7 */ /* 0x000ea400080010ff */
[----:B--2---:R-:W-:Y:S05]  /*8f00*/  @!P0 BRA `(.L_x_229) ;  /* 0xfffffffc00f08947 */ /* 0x004fea000383ffff */
[----:B------:R-:W-:Y:S05]  /*8f10*/  BRA `(.L_x_230) ;  /* 0xffffffb000087947 */ /* 0x000fea000383ffff */
.L_x_79:
[----:B---3--:R-:W-:-:S07]  /*8f20*/  MOV R0, UR5 ;  /* 0x0000000500007c02 */ /* 0x008fce0008000f00 */
.L_x_231:
[----:B-1----:R1:W2:Y:S02]  /*8f30*/  SYNCS.PHASECHK.TRANS64.TRYWAIT P0, [R0+URZ], R3 ;  /* 0x00000003000075a7 */ /* 0x0022a400080011ff */
[----:B--2---:R-:W-:Y:S05]  /*8f40*/  @!P0 NANOSLEEP.SYNCS 0x989680 ;  /* 0x009896800000895d */ /* 0x004fea0003900000 */
[----:B------:R-:W2:Y:S02]  /*8f50*/  @!P0 SYNCS.PHASECHK.TRANS64 P0, [R0+URZ], R3 ;  /* 0x00000003000085a7 */ /* 0x000ea400080010ff */
[----:B--2---:R-:W-:Y:S05]  /*8f60*/  @!P0 BRA `(.L_x_231) ;  /* 0xfffffffc00f08947 */ /* 0x004fea000383ffff */
[----:B------:R-:W-:Y:S05]  /*8f70*/  BRA `(.L_x_232) ;  /* 0xffffffb000147947 */ /* 0x000fea000383ffff */
.L_x_80:
[----:B---3--:R-:W-:-:S07]  /*8f80*/  MOV R0, UR5 ;  /* 0x0000000500007c02 */ /* 0x008fce0008000f00 */
.L_x_233:
[----:B-1----:R1:W2:Y:S02]  /*8f90*/  SYNCS.PHASECHK.TRANS64.TRYWAIT P0, [R0+URZ], R3 ;  /* 0x00000003000075a7 */ /* 0x0022a400080011ff */
[----:B--2---:R-:W-:Y:S05]  /*8fa0*/  @!P0 NANOSLEEP.SYNCS 0x989680 ;  /* 0x009896800000895d */ /* 0x004fea0003900000 */
[----:B------:R-:W2:Y:S02]  /*8fb0*/  @!P0 SYNCS.PHASECHK.TRANS64 P0, [R0+URZ], R3 ;  /* 0x00000003000085a7 */ /* 0x000ea400080010ff */
[----:B--2---:R-:W-:Y:S05]  /*8fc0*/  @!P0 BRA `(.L_x_233) ;  /* 0xfffffffc00f08947 */ /* 0x004fea000383ffff */
[----:B------:R-:W-:Y:S05]  /*8fd0*/  BRA `(.L_x_234) ;  /* 0xffffffb000207947 */ /* 0x000fea000383ffff */
.L_x_81:
[----:B---3--:R-:W-:-:S07]  /*8fe0*/  MOV R0, UR5 ;  /* 0x0000000500007c02 */ /* 0x008fce0008000f00 */
.L_x_235:
[----:B-1----:R1:W2:Y:S02]  /*8ff0*/  SYNCS.PHASECHK.TRANS64.TRYWAIT P0, [R0+URZ], R3 ;  /* 0x00000003000075a7 */ /* 0x0022a400080011ff */
[----:B--2---:R-:W-:Y:S05]  /*9000*/  @!P0 NANOSLEEP.SYNCS 0x989680 ;  /* 0x009896800000895d */ /* 0x004fea0003900000 */
[----:B------:R-:W2:Y:S02]  /*9010*/  @!P0 SYNCS.PHASECHK.TRANS64 P0, [R0+URZ], R3 ;  /* 0x00000003000085a7 */ /* 0x000ea400080010ff */
[----:B--2---:R-:W-:Y:S05]  /*9020*/  @!P0 BRA `(.L_x_235) ;  /* 0xfffffffc00f08947 */ /* 0x004fea000383ffff */
[----:B------:R-:W-:Y:S05]  /*9030*/  BRA `(.L_x_236) ;  /* 0xffffffb0002c7947 */ /* 0x000fea000383ffff */
.L_x_82:
[----:B---3--:R-:W-:-:S07]  /*9040*/  MOV R0, UR5 ;  /* 0x0000000500007c02 */ /* 0x008fce0008000f00 */
.L_x_237:
[----:B-1----:R1:W2:Y:S02]  /*9050*/  SYNCS.PHASECHK.TRANS64.TRYWAIT P0, [R0+URZ], R3 ;  /* 0x00000003000075a7 */ /* 0x0022a400080011ff */
[----:B--2---:R-:W-:Y:S05]  /*9060*/  @!P0 NANOSLEEP.SYNCS 0x989680 ;  /* 0x009896800000895d */ /* 0x004fea0003900000 */
[----:B------:R-:W2:Y:S02]  /*9070*/  @!P0 SYNCS.PHASECHK.TRANS64 P0, [R0+URZ], R3 ;  /* 0x00000003000085a7 */ /* 0x000ea400080010ff */
[----:B--2---:R-:W-:Y:S05]  /*9080*/  @!P0 BRA `(.L_x_237) ;  /* 0xfffffffc00f08947 */ /* 0x004fea000383ffff */
[----:B------:R-:W-:Y:S05]  /*9090*/  BRA `(.L_x_238) ;  /* 0xffffffb000387947 */ /* 0x000fea000383ffff */
.L_x_83:
[----:B---3--:R-:W-:-:S07]  /*90a0*/  MOV R0, UR5 ;  /* 0x0000000500007c02 */ /* 0x008fce0008000f00 */
.L_x_239:
[----:B-1----:R1:W2:Y:S02]  /*90b0*/  SYNCS.PHASECHK.TRANS64.TRYWAIT P0, [R0+URZ], R3 ;  /* 0x00000003000075a7 */ /* 0x0022a400080011ff */
[----:B--2---:R-:W-:Y:S05]  /*90c0*/  @!P0 NANOSLEEP.SYNCS 0x989680 ;  /* 0x009896800000895d */ /* 0x004fea0003900000 */
[----:B------:R-:W2:Y:S02]  /*90d0*/  @!P0 SYNCS.PHASECHK.TRANS64 P0, [R0+URZ], R3 ;  /* 0x00000003000085a7 */ /* 0x000ea400080010ff */
[----:B--2---:R-:W-:Y:S05]  /*90e0*/  @!P0 BRA `(.L_x_239) ;  /* 0xfffffffc00f08947 */ /* 0x004fea000383ffff */
[----:B------:R-:W-:Y:S05]  /*90f0*/  BRA `(.L_x_240) ;  /* 0xffffffb000447947 */ /* 0x000fea000383ffff */
.L_x_84:
[----:B---3--:R-:W-:-:S07]  /*9100*/  MOV R0, UR5 ;  /* 0x0000000500007c02 */ /* 0x008fce0008000f00 */
.L_x_241:
[----:B-1----:R1:W2:Y:S02]  /*9110*/  SYNCS.PHASECHK.TRANS64.TRYWAIT P0, [R0+URZ], R3 ;  /* 0x00000003000075a7 */ /* 0x0022a400080011ff */
[----:B--2---:R-:W-:Y:S05]  /*9120*/  @!P0 NANOSLEEP.SYNCS 0x989680 ;  /* 0x009896800000895d */ /* 0x004fea0003900000 */
[----:B------:R-:W2:Y:S02]  /*9130*/  @!P0 SYNCS.PHASECHK.TRANS64 P0, [R0+URZ], R3 ;  /* 0x00000003000085a7 */ /* 0x000ea400080010ff */
[----:B--2---:R-:W-:Y:S05]  /*9140*/  @!P0 BRA `(.L_x_241) ;  /* 0xfffffffc00f08947 */ /* 0x004fea000383ffff */
[----:B------:R-:W-:Y:S05]  /*9150*/  BRA `(.L_x_242) ;  /* 0xffffffb000507947 */ /* 0x000fea000383ffff */
.L_x_85:
[----:B---3--:R-:W-:-:S07]  /*9160*/  MOV R0, UR5 ;  /* 0x0000000500007c02 */ /* 0x008fce0008000f00 */
.L_x_243:
[----:B-1----:R1:W2:Y:S02]  /*9170*/  SYNCS.PHASECHK.TRANS64.TRYWAIT P0, [R0+URZ], R3 ;  /* 0x00000003000075a7 */ /* 0x0022a400080011ff */
[----:B--2---:R-:W-:Y:S05]  /*9180*/  @!P0 NANOSLEEP.SYNCS 0x989680 ;  /* 0x009896800000895d */ /* 0x004fea0003900000 */
[----:B------:R-:W2:Y:S02]  /*9190*/  @!P0 SYNCS.PHASECHK.TRANS64 P0, [R0+URZ], R3 ;  /* 0x00000003000085a7 */ /* 0x000ea400080010ff */
[----:B--2---:R-:W-:Y:S05]  /*91a0*/  @!P0 BRA `(.L_x_243) ;  /* 0xfffffffc00f08947 */ /* 0x004fea000383ffff */
[----:B------:R-:W-:Y:S05]  /*91b0*/  BRA `(.L_x_244) ;  /* 0xffffffb0005c7947 */ /* 0x000fea000383ffff */
.L_x_86:
[----:B---3--:R-:W-:-:S07]  /*91c0*/  MOV R0, UR5 ;  /* 0x0000000500007c02 */ /* 0x008fce0008000f00 */
.L_x_245:
[----:B-1----:R1:W2:Y:S02]  /*91d0*/  SYNCS.PHASECHK.TRANS64.TRYWAIT P0, [R0+URZ], R3 ;  /* 0x00000003000075a7 */ /* 0x0022a400080011ff */
[----:B--2---:R-:W-:Y:S05]  /*91e0*/  @!P0 NANOSLEEP.SYNCS 0x989680 ;  /* 0x009896800000895d */ /* 0x004fea0003900000 */
[----:B------:R-:W2:Y:S02]  /*91f0*/  @!P0 SYNCS.PHASECHK.TRANS64 P0, [R0+URZ], R3 ;  /* 0x00000003000085a7 */ /* 0x000ea400080010ff */
[----:B--2---:R-:W-:Y:S05]  /*9200*/  @!P0 BRA `(.L_x_245) ;  /* 0xfffffffc00f08947 */ /* 0x004fea000383ffff */
[----:B------:R-:W-:Y:S05]  /*9210*/  BRA `(.L_x_246) ;  /* 0xffffffb000687947 */ /* 0x000fea000383ffff */
.L_x_87:
[----:B---3--:R-:W-:-:S07]  /*9220*/  MOV R0, UR5 ;  /* 0x0000000500007c02 */ /* 0x008fce0008000f00 */
.L_x_247:
[----:B-1----:R1:W2:Y:S02]  /*9230*/  SYNCS.PHASECHK.TRANS64.TRYWAIT P0, [R0+URZ], R3 ;  /* 0x00000003000075a7 */ /* 0x0022a400080011ff */
[----:B--2---:R-:W-:Y:S05]  /*9240*/  @!P0 NANOSLEEP.SYNCS 0x989680 ;  /* 0x009896800000895d */ /* 0x004fea0003900000 */
[----:B------:R-:W2:Y:S02]  /*9250*/  @!P0 SYNCS.PHASECHK.TRANS64 P0, [R0+URZ], R3 ;  /* 0x00000003000085a7 */ /* 0x000ea400080010ff */
[----:B--2---:R-:W-:Y:S05]  /*9260*/  @!P0 BRA `(.L_x_247) ;  /* 0xfffffffc00f08947 */ /* 0x004fea000383ffff */
[----:B------:R-:W-:Y:S05]  /*9270*/  BRA `(.L_x_248) ;  /* 0xffffffb000747947 */ /* 0x000fea000383ffff */
.L_x_88:
[----:B---3--:R-:W-:-:S07]  /*9280*/  MOV R0, UR5 ;  /* 0x0000000500007c02 */ /* 0x008fce0008000f00 */
.L_x_249:
[----:B-1----:R1:W2:Y:S02]  /*9290*/  SYNCS.PHASECHK.TRANS64.TRYWAIT P0, [R0+URZ], R3 ;  /* 0x00000003000075a7 */ /* 0x0022a400080011ff */
[----:B--2---:R-:W-:Y:S05]  /*92a0*/  @!P0 NANOSLEEP.SYNCS 0x989680 ;  /* 0x009896800000895d */ /* 0x004fea0003900000 */
[----:B------:R-:W2:Y:S02]  /*92b0*/  @!P0 SYNCS.PHASECHK.TRANS64 P0, [R0+URZ], R3 ;  /* 0x00000003000085a7 */ /* 0x000ea400080010ff */
[----:B--2---:R-:W-:Y:S05]  /*92c0*/  @!P0 BRA `(.L_x_249) ;  /* 0xfffffffc00f08947 */ /* 0x004fea000383ffff */
[----:B------:R-:W-:Y:S05]  /*92d0*/  BRA `(.L_x_250) ;  /* 0xffffffb000807947 */ /* 0x000fea000383ffff */
.L_x_89:
[----:B---3--:R-:W-:-:S07]  /*92e0*/  MOV R0, UR5 ;  /* 0x0000000500007c02 */ /* 0x008fce0008000f00 */
.L_x_251:
[----:B-1----:R1:W2:Y:S02]  /*92f0*/  SYNCS.PHASECHK.TRANS64.TRYWAIT P0, [R0+URZ], R3 ;  /* 0x00000003000075a7 */ /* 0x0022a400080011ff */
[----:B--2---:R-:W-:Y:S05]  /*9300*/  @!P0 NANOSLEEP.SYNCS 0x989680 ;  /* 0x009896800000895d */ /* 0x004fea0003900000 */
[----:B------:R-:W2:Y:S02]  /*9310*/  @!P0 SYNCS.PHASECHK.TRANS64 P0, [R0+URZ], R3 ;  /* 0x00000003000085a7 */ /* 0x000ea400080010ff */
[----:B--2---:R-:W-:Y:S05]  /*9320*/  @!P0 BRA `(.L_x_251) ;  /* 0xfffffffc00f08947 */ /* 0x004fea000383ffff */
[----:B------:R-:W-:Y:S05]  /*9330*/  BRA `(.L_x_252) ;  /* 0xffffffb0008c7947 */ /* 0x000fea000383ffff */
.L_x_90:
[----:B---3--:R-:W-:-:S07]  /*9340*/  MOV R0, UR5 ;  /* 0x0000000500007c02 */ /* 0x008fce0008000f00 */
.L_x_253:
[----:B-1----:R1:W2:Y:S02]  /*9350*/  SYNCS.PHASECHK.TRANS64.TRYWAIT P0, [R0+URZ], R3 ;  /* 0x00000003000075a7 */ /* 0x0022a400080011ff */
[----:B--2---:R-:W-:Y:S05]  /*9360*/  @!P0 NANOSLEEP.SYNCS 0x989680 ;  /* 0x009896800000895d */ /* 0x004fea0003900000 */
[----:B------:R-:W2:Y:S02]  /*9370*/  @!P0 SYNCS.PHASECHK.TRANS64 P0, [R0+URZ], R3 ;  /* 0x00000003000085a7 */ /* 0x000ea400080010ff */
[----:B--2---:R-:W-:Y:S05]  /*9380*/  @!P0 BRA `(.L_x_253) ;  /* 0xfffffffc00f08947 */ /* 0x004fea000383ffff */
[----:B------:R-:W-:Y:S05]  /*9390*/  BRA `(.L_x_254) ;  /* 0xffffffb000987947 */ /* 0x000fea000383ffff */
.L_x_91:
[----:B---3--:R-:W-:-:S07]  /*93a0*/  MOV R0, UR5 ;  /* 0x0000000500007c02 */ /* 0x008fce0008000f00 */
.L_x_255:
[----:B-1----:R1:W2:Y:S02]  /*93b0*/  SYNCS.PHASECHK.TRANS64.TRYWAIT P0, [R0+URZ], R3 ;  /* 0x00000003000075a7 */ /* 0x0022a400080011ff */
[----:B--2---:R-:W-:Y:S05]  /*93c0*/  @!P0 NANOSLEEP.SYNCS 0x989680 ;  /* 0x009896800000895d */ /* 0x004fea0003900000 */
[----:B------:R-:W2:Y:S02]  /*93d0*/  @!P0 SYNCS.PHASECHK.TRANS64 P0, [R0+URZ], R3 ;  /* 0x00000003000085a7 */ /* 0x000ea400080010ff */
[----:B--2---:R-:W-:Y:S05]  /*93e0*/  @!P0 BRA `(.L_x_255) ;  /* 0xfffffffc00f08947 */ /* 0x004fea000383ffff */
[----:B------:R-:W-:Y:S05]  /*93f0*/  BRA `(.L_x_256) ;  /* 0xffffffb000a47947 */ /* 0x000fea000383ffff */
.L_x_92:
[----:B---3--:R-:W-:-:S07]  /*9400*/  MOV R0, UR5 ;  /* 0x0000000500007c02 */ /* 0x008fce0008000f00 */
.L_x_257:
[----:B-1----:R1:W2:Y:S02]  /*9410*/  SYNCS.PHASECHK.TRANS64.TRYWAIT P0, [R0+URZ], R3 ;  /* 0x00000003000075a7 */ /* 0x0022a400080011ff */
[----:B--2---:R-:W-:Y:S05]  /*9420*/  @!P0 NANOSLEEP.SYNCS 0x989680 ;  /* 0x009896800000895d */ /* 0x004fea0003900000 */
[----:B------:R-:W2:Y:S02]  /*9430*/  @!P0 SYNCS.PHASECHK.TRANS64 P0, [R0+URZ], R3 ;  /* 0x00000003000085a7 */ /* 0x000ea400080010ff */
[----:B--2---:R-:W-:Y:S05]  /*9440*/  @!P0 BRA `(.L_x_257) ;  /* 0xfffffffc00f08947 */ /* 0x004fea000383ffff */
[----:B------:R-:W-:Y:S05]  /*9450*/  BRA `(.L_x_258) ;  /* 0xffffffb000b07947 */ /* 0x000fea000383ffff */
.L_x_93:
[----:B---3--:R-:W-:-:S07]  /*9460*/  MOV R0, UR5 ;  /* 0x0000000500007c02 */ /* 0x008fce0008000f00 */
.L_x_259:
[----:B-1----:R1:W2:Y:S02]  /*9470*/  SYNCS.PHASECHK.TRANS64.TRYWAIT P0, [R0+URZ], R3 ;  /* 0x00000003000075a7 */ /* 0x0022a400080011ff */
[----:B--2---:R-:W-:Y:S05]  /*9480*/  @!P0 NANOSLEEP.SYNCS 0x989680 ;  /* 0x009896800000895d */ /* 0x004fea0003900000 */
[----:B------:R-:W2:Y:S02]  /*9490*/  @!P0 SYNCS.PHASECHK.TRANS64 P0, [R0+URZ], R3 ;  /* 0x00000003000085a7 */ /* 0x000ea400080010ff */
[----:B--2---:R-:W-:Y:S05]  /*94a0*/  @!P0 BRA `(.L_x_259) ;  /* 0xfffffffc00f08947 */ /* 0x004fea000383ffff */
[----:B------:R-:W-:Y:S05]  /*94b0*/  BRA `(.L_x_260) ;  /* 0xffffffb000bc7947 */ /* 0x000fea000383ffff */
.L_x_94:
[----:B---3--:R-:W-:-:S07]  /*94c0*/  MOV R0, UR5 ;  /* 0x0000000500007c02 */ /* 0x008fce0008000f00 */
.L_x_261:
[----:B-1----:R1:W2:Y:S02]  /*94d0*/  SYNCS.PHASECHK.TRANS64.TRYWAIT P0, [R0+URZ], R3 ;  /* 0x00000003000075a7 */ /* 0x0022a400080011ff */
[----:B--2---:R-:W-:Y:S05]  /*94e0*/  @!P0 NANOSLEEP.SYNCS 0x989680 ;  /* 0x009896800000895d */ /* 0x004fea0003900000 */
[----:B------:R-:W2:Y:S02]  /*94f0*/  @!P0 SYNCS.PHASECHK.TRANS64 P0, [R0+URZ], R3 ;  /* 0x00000003000085a7 */ /* 0x000ea400080010ff */
[----:B--2---:R-:W-:Y:S05]  /*9500*/  @!P0 BRA `(.L_x_261) ;  /* 0xfffffffc00f08947 */ /* 0x004fea000383ffff */
[----:B------:R-:W-:Y:S05]  /*9510*/  BRA `(.L_x_262) ;  /* 0xffffffb000c87947 */ /* 0x000fea000383ffff */
.L_x_97:
[----:B-1----:R1:W2:Y:S02]  /*9520*/  SYNCS.PHASECHK.TRANS64.TRYWAIT P0, [R0+URZ+0x3c0], R4 ;  /* 0x0003c004000075a7 */ /* 0x0022a400080011ff */
[----:B--2---:R-:W-:Y:S05]  /*9530*/  @!P0 NANOSLEEP.SYNCS 0x989680 ;  /* 0x009896800000895d */ /* 0x004fea0003900000 */
[----:B------:R-:W2:Y:S02]  /*9540*/  @!P0 SYNCS.PHASECHK.TRANS64 P0, [R0+URZ+0x3c0], R4 ;  /* 0x0003c004000085a7 */ /* 0x000ea400080010ff */
[----:B--2---:R-:W-:Y:S05]  /*9550*/  @!P0 BRA `(.L_x_97) ;  /* 0xfffffffc00f08947 */ /* 0x004fea000383ffff */
[----:B------:R-:W-:Y:S05]  /*9560*/  BRA `(.L_x_263) ;  /* 0xffffffb400247947 */ /* 0x000fea000383ffff */
.L_x_98:
[----:B------:R-:W-:-:S07]  /*9570*/  MOV R0, UR5 ;  /* 0x0000000500007c02 */ /* 0x000fce0008000f00 */
.L_x_264:
[----:B-1----:R1:W2:Y:S02]  /*9580*/  SYNCS.PHASECHK.TRANS64.TRYWAIT P0, [R0+URZ+0x370], R5 ;  /* 0x00037005000075a7 */ /* 0x0022a400080011ff */
[----:B--2---:R-:W-:Y:S05]  /*9590*/  @!P0 NANOSLEEP.SYNCS 0x989680 ;  /* 0x009896800000895d */ /* 0x004fea0003900000 */
[----:B------:R-:W2:Y:S02]  /*95a0*/  @!P0 SYNCS.PHASECHK.TRANS64 P0, [R0+URZ+0x370], R5 ;  /* 0x00037005000085a7 */ /* 0x000ea400080010ff */
[----:B--2---:R-:W-:Y:S05]  /*95b0*/  @!P0 BRA `(.L_x_264) ;  /* 0xfffffffc00f08947 */ /* 0x004fea000383ffff */
[----:B------:R-:W-:Y:S05]  /*95c0*/  BRA `(.L_x_265) ;  /* 0xffffffb400347947 */ /* 0x000fea000383ffff */
.L_x_99:
[----:B-1----:R1:W2:Y:S02]  /*95d0*/  SYNCS.PHASECHK.TRANS64.TRYWAIT P1, [R0+URZ+0x360], R4 ;  /* 0x00036004000075a7 */ /* 0x0022a400080211ff */
[----:B--2---:R-:W-:Y:S05]  /*95e0*/  @!P1 NANOSLEEP.SYNCS 0x989680 ;  /* 0x009896800000995d */ /* 0x004fea0003900000 */
[----:B------:R-:W2:Y:S02]  /*95f0*/  @!P1 SYNCS.PHASECHK.TRANS64 P1, [R0+URZ+0x360], R4 ;  /* 0x00036004000095a7 */ /* 0x000ea400080210ff */
[----:B--2---:R-:W-:Y:S05]  /*9600*/  @!P1 BRA `(.L_x_99) ;  /* 0xfffffffc00f09947 */ /* 0x004fea000383ffff */
[----:B------:R-:W-:Y:S05]  /*9610*/  BRA `(.L_x_266) ;  /* 0xffffffb400647947 */ /* 0x000fea000383ffff */
.L_x_102:
[----:B------:R-:W-:-:S07]  /*9620*/  MOV R0, UR5 ;  /* 0x0000000500007c02 */ /* 0x000fce0008000f00 */
.L_x_267:
[----:B-1----:R1:W2:Y:S02]  /*9630*/  SYNCS.PHASECHK.TRANS64.TRYWAIT P0, [R0+URZ+0x370], R2 ;  /* 0x00037002000075a7 */ /* 0x0022a400080011ff */
[----:B--2---:R-:W-:Y:S05]  /*9640*/  @!P0 NANOSLEEP.SYNCS 0x989680 ;  /* 0x009896800000895d */ /* 0x004fea0003900000 */
[----:B------:R-:W2:Y:S02]  /*9650*/  @!P0 SYNCS.PHASECHK.TRANS64 P0, [R0+URZ+0x370], R2 ;  /* 0x00037002000085a7 */ /* 0x000ea400080010ff */
[----:B--2---:R-:W-:Y:S05]  /*9660*/  @!P0 BRA `(.L_x_267) ;  /* 0xfffffffc00f08947 */ /* 0x004fea000383ffff */
[----:B------:R-:W-:Y:S05]  /*9670*/  BRA `(.L_x_101) ;  /* 0xffffffb400b87947 */ /* 0x000fea000383ffff */
.L_x_111:
[----:B-1----:R-:W-:-:S04]  /*9680*/  MOV R4, UR6 ;  /* 0x0000000600047c02 */ /* 0x002fc80008000f00 */
[----:B------:R1:W2:Y:S03]  /*9690*/  SYNCS.PHASECHK.TRANS64.TRYWAIT P0, [R4+URZ+0x8], R5 ;  /* 0x00000805040075a7 */ /* 0x0002a600080011ff */
[----:B--2---:R-:W-:Y:S05]  /*96a0*/  @!P0 NANOSLEEP.SYNCS 0x989680 ;  /* 0x009896800000895d */ /* 0x004fea0003900000 */
[----:B------:R-:W2:Y:S02]  /*96b0*/  @!P0 SYNCS.PHASECHK.TRANS64 P0, [R4+URZ+0x8], R5 ;  /* 0x00000805040085a7 */ /* 0x000ea400080010ff */
[----:B--2---:R-:W-:Y:S05]  /*96c0*/  @!P0 BRA `(.L_x_111) ;  /* 0xfffffffc00ec8947 */ /* 0x004fea000383ffff */
[----:B------:R-:W-:Y:S05]  /*96d0*/  BRA `(.L_x_110) ;  /* 0xffffffb8006c7947 */ /* 0x000fea000383ffff */
.L_x_113:
[----:B------:R-:W-:Y:S01]  /*96e0*/  BSSY B0, `(.L_x_268) ;  /* 0x0000006000007945 */ /* 0x000fe20003800000 */
[----:B------:R-:W-:-:S07]  /*96f0*/  MOV R15, 0xffffffff ;  /* 0xffffffff000f7802 */ /* 0x000fce0000000f00 */
[----:B-1---5:R-:W-:Y:S05]  /*9700*/  WARPSYNC.COLLECTIVE R15, `(.L_x_269) ;  /* 0x000000000f0c7348 */ /* 0x022fea0003c00000 */
[----:B------:R-:W-:Y:S02]  /*9710*/  ELECT P6, UR79, PT ;  /* 0x00000000004f782f */ /* 0x000fe400038c0000 */
[----:B------:R-:W-:Y:S01]  /*9720*/  MOV R14, UR79 ;  /* 0x0000004f000e7c02 */ /* 0x000fe20008000f00 */
[----:B-1---5:R-:W-:Y:S10]  /*9730*/  ENDCOLLECTIVE ;  /* 0x000000000000791b */ /* 0x022ff40003800000 */
.L_x_269:
[----:B------:R-:W-:Y:S05]  /*9740*/  BSYNC B0 ;  /* 0x0000000000007941 */ /* 0x000fea0003800000 */
.L_x_268:
[----:B------:R-:W-:Y:S05]  /*9750*/  BRA `(.L_x_270) ;  /* 0xffffffb8009c7947 */ /* 0x000fea000383ffff */
.L_x_115:
[----:B-1----:R-:W-:-:S04]  /*9760*/  MOV R2, UR6 ;  /* 0x0000000600027c02 */ /* 0x002fc80008000f00 */
[----:B------:R1:W2:Y:S03]  /*9770*/  SYNCS.PHASECHK.TRANS64.TRYWAIT P0, [R2+URZ+0x8], R3 ;  /* 0x00000803020075a7 */ /* 0x0002a600080011ff */
[----:B--2---:R-:W-:Y:S05]  /*9780*/  @!P0 NANOSLEEP.SYNCS 0x989680 ;  /* 0x009896800000895d */ /* 0x004fea0003900000 */
[----:B------:R-:W2:Y:S02]  /*9790*/  @!P0 SYNCS.PHASECHK.TRANS64 P0, [R2+URZ+0x8], R3 ;  /* 0x00000803020085a7 */ /* 0x000ea400080010ff */
[----:B--2---:R-:W-:Y:S05]  /*97a0*/  @!P0 BRA `(.L_x_115) ;  /* 0xfffffffc00ec8947 */ /* 0x004fea000383ffff */
[----:B------:R-:W-:Y:S05]  /*97b0*/  BRA `(.L_x_114) ;  /* 0xffffffb800a07947 */ /* 0x000fea000383ffff */
.L_x_116:
[----:B-1----:R1:W2:Y:S02]  /*97c0*/  SYNCS.PHASECHK.TRANS64.TRYWAIT P0, [R0+URZ+0x360], R4 ;  /* 0x00036004000075a7 */ /* 0x0022a400080011ff */
[----:B--2---:R-:W-:Y:S05]  /*97d0*/  @!P0 NANOSLEEP.SYNCS 0x989680 ;  /* 0x009896800000895d */ /* 0x004fea0003900000 */
[----:B------:R-:W2:Y:S02]  /*97e0*/  @!P0 SYNCS.PHASECHK.TRANS64 P0, [R0+URZ+0x360], R4 ;  /* 0x00036004000085a7 */ /* 0x000ea400080010ff */
[----:B--2---:R-:W-:Y:S05]  /*97f0*/  @!P0 BRA `(.L_x_116) ;  /* 0xfffffffc00f08947 */ /* 0x004fea000383ffff */
[----:B------:R-:W-:Y:S05]  /*9800*/  BRA `(.L_x_271) ;  /* 0xffffffbc00747947 */ /* 0x000fea000383ffff */
.L_x_118:
[----:B------:R-:W-:-:S07]  /*9810*/  MOV R0, UR11 ;  /* 0x0000000b00007c02 */ /* 0x000fce0008000f00 */
.L_x_272:
[----:B-1----:R1:W2:Y:S02]  /*9820*/  SYNCS.PHASECHK.TRANS64.TRYWAIT P0, [R0+URZ+0x3a0], R4 ;  /* 0x0003a004000075a7 */ /* 0x0022a400080011ff */
[----:B--2---:R-:W-:Y:S05]  /*9830*/  @!P0 NANOSLEEP.SYNCS 0x989680 ;  /* 0x009896800000895d */ /* 0x004fea0003900000 */
[----:B------:R-:W2:Y:S02]  /*9840*/  @!P0 SYNCS.PHASECHK.TRANS64 P0, [R0+URZ+0x3a0], R4 ;  /* 0x0003a004000085a7 */ /* 0x000ea400080010ff */
[----:B--2---:R-:W-:Y:S05]  /*9850*/  @!P0 BRA `(.L_x_272) ;  /* 0xfffffffc00f08947 */ /* 0x004fea000383ffff */
[----:B------:R-:W-:Y:S05]  /*9860*/  BRA `(.L_x_273) ;  /* 0xffffffbc00bc7947 */ /* 0x000fea000383ffff */
.L_x_121:
[----:B------:R-:W-:Y:S07]  /*9870*/  MOV R0, UR9 ;  /* 0x0000000900007c02 */ /* 0x000fee0008000f00 */
.L_x_274:
[----:B-1----:R1:W2:Y:S02]  /*9880*/  SYNCS.PHASECHK.TRANS64.TRYWAIT P0, [R0+URZ], R4 ;  /* 0x00000004000075a7 */ /* 0x0022a400080011ff */
[----:B--2---:R-:W-:Y:S05]  /*9890*/  @!P0 NANOSLEEP.SYNCS 0x989680 ;  /* 0x009896800000895d */ /* 0x004fea0003900000 */
[----:B------:R-:W2:Y:S02]  /*98a0*/  @!P0 SYNCS.PHASECHK.TRANS64 P0, [R0+URZ], R4 ;  /* 0x00000004000085a7 */ /* 0x000ea400080010ff */
[----:B--2---:R-:W-:Y:S05]  /*98b0*/  @!P0 BRA `(.L_x_274) ;  /* 0xfffffffc00f08947 */ /* 0x004fea000383ffff */
[----:B------:R-:W-:Y:S05]  /*98c0*/  BRA `(.L_x_120) ;  /* 0xffffffbc00d47947 */ /* 0x000fea000383ffff */
.L_x_125:
[----:B-1----:R-:W-:-:S07]  /*98d0*/  MOV R0, UR7 ;  /* 0x0000000700007c02 */ /* 0x002fce0008000f00 */
.L_x_275:
[----:B-1----:R1:W2:Y:S02]  /*98e0*/  SYNCS.PHASECHK.TRANS64.TRYWAIT P0, [R0+URZ], R2 ;  /* 0x00000002000075a7 */ /* 0x0022a400080011ff */
[----:B--2---:R-:W-:Y:S05]  /*98f0*/  @!P0 NANOSLEEP.SYNCS 0x989680 ;  /* 0x009896800000895d */ /* 0x004fea0003900000 */
[----:B------:R-:W2:Y:S02]  /*9900*/  @!P0 SYNCS.PHASECHK.TRANS64 P0, [R0+URZ], R2 ;  /* 0x00000002000085a7 */ /* 0x000ea400080010ff */
[----:B--2---:R-:W-:Y:S05]  /*9910*/  @!P0 BRA `(.L_x_275) ;  /* 0xfffffffc00f08947 */ /* 0x004fea000383ffff */
[----:B------:R-:W-:Y:S05]  /*9920*/  BRA `(.L_x_276) ;  /* 0xffffffc0008c7947 */ /* 0x000fea000383ffff */
.L_x_126:
[----:B------:R-:W-:-:S07]  /*9930*/  MOV R0, UR7 ;  /* 0x0000000700007c02 */ /* 0x000fce0008000f00 */
.L_x_277:
[----:B-1----:R1:W2:Y:S02]  /*9940*/  SYNCS.PHASECHK.TRANS64.TRYWAIT P0, [R0+URZ], R3 ;  /* 0x00000003000075a7 */ /* 0x0022a400080011ff */
[----:B--2---:R-:W-:Y:S05]  /*9950*/  @!P0 NANOSLEEP.SYNCS 0x989680 ;  /* 0x009896800000895d */ /* 0x004fea0003900000 */
[----:B------:R-:W2:Y:S02]  /*9960*/  @!P0 SYNCS.PHASECHK.TRANS64 P0, [R0+URZ], R3 ;  /* 0x00000003000085a7 */ /* 0x000ea400080010ff */
[----:B--2---:R-:W-:Y:S05]  /*9970*/  @!P0 BRA `(.L_x_277) ;  /* 0xfffffffc00f08947 */ /* 0x004fea000383ffff */
[----:B------:R-:W-:Y:S05]  /*9980*/  BRA `(.L_x_278) ;  /* 0xffffffc000987947 */ /* 0x000fea000383ffff */
.L_x_127:
[----:B------:R-:W-:-:S07]  /*9990*/  MOV R0, UR7 ;  /* 0x0000000700007c02 */ /* 0x000fce0008000f00 */
.L_x_279:
[----:B-1----:R1:W2:Y:S02]  /*99a0*/  SYNCS.PHASECHK.TRANS64.TRYWAIT P0, [R0+URZ], R3 ;  /* 0x00000003000075a7 */ /* 0x0022a400080011ff */
[----:B--2---:R-:W-:Y:S05]  /*99b0*/  @!P0 NANOSLEEP.SYNCS 0x989680 ;  /* 0x009896800000895d */ /* 0x004fea0003900000 */
[----:B------:R-:W2:Y:S02]  /*99c0*/  @!P0 SYNCS.PHASECHK.TRANS64 P0, [R0+URZ], R3 ;  /* 0x00000003000085a7 */ /* 0x000ea400080010ff */
[----:B--2---:R-:W-:Y:S05]  /*99d0*/  @!P0 BRA `(.L_x_279) ;  /* 0xfffffffc00f08947 */ /* 0x004fea000383ffff */
[----:B------:R-:W-:Y:S05]  /*99e0*/  BRA `(.L_x_280) ;  /* 0xffffffc000a47947 */ /* 0x000fea000383ffff */
.L_x_130:
[----:B------:R-:W-:-:S07]  /*99f0*/  MOV R0, UR8 ;  /* 0x0000000800007c02 */ /* 0x000fce0008000f00 */
.L_x_281:
[----:B-1----:R1:W2:Y:S02]  /*9a00*/  SYNCS.PHASECHK.TRANS64.TRYWAIT P1, [R0+URZ+0x3e0], R2 ;  /* 0x0003e002000075a7 */ /* 0x0022a400080211ff */
[----:B--2---:R-:W-:Y:S05]  /*9a10*/  @!P1 NANOSLEEP.SYNCS 0x989680 ;  /* 0x009896800000995d */ /* 0x004fea0003900000 */
[----:B------:R-:W2:Y:S02]  /*9a20*/  @!P1 SYNCS.PHASECHK.TRANS64 P1, [R0+URZ+0x3e0], R2 ;  /* 0x0003e002000095a7 */ /* 0x000ea400080210ff */
[----:B--2---:R-:W-:Y:S05]  /*9a30*/  @!P1 BRA `(.L_x_281) ;  /* 0xfffffffc00f09947 */ /* 0x004fea000383ffff */
[----:B------:R-:W-:Y:S05]  /*9a40*/  BRA `(.L_x_282) ;  /* 0xffffffc000f07947 */ /* 0x000fea000383ffff */
.L_x_135:
[----:B--2---:R2:W4:Y:S02]  /*9a50*/  SYNCS.PHASECHK.TRANS64.TRYWAIT P0, [R0+URZ+0x360], R2 ;  /* 0x00036002000075a7 */ /* 0x00452400080011ff */
[----:B----4-:R-:W-:Y:S05]  /*9a60*/  @!P0 NANOSLEEP.SYNCS 0x989680 ;  /* 0x009896800000895d */ /* 0x010fea0003900000 */
[----:B------:R-:W4:Y:S02]  /*9a70*/  @!P0 SYNCS.PHASECHK.TRANS64 P0, [R0+URZ+0x360], R2 ;  /* 0x00036002000085a7 */ /* 0x000f2400080010ff */
[----:B----4-:R-:W-:Y:S05]  /*9a80*/  @!P0 BRA `(.L_x_135) ;  /* 0xfffffffc00f08947 */ /* 0x010fea000383ffff */
[----:B------:R-:W-:Y:S05]  /*9a90*/  BRA `(.L_x_283) ;  /* 0xffffffc400f87947 */ /* 0x000fea000383ffff */
.L_x_138:
[----:B------:R-:W-:Y:S07]  /*9aa0*/  MOV R0, UR6 ;  /* 0x0000000600007c02 */ /* 0x000fee0008000f00 */
.L_x_284:
[----:B--2---:R2:W4:Y:S02]  /*9ab0*/  SYNCS.PHASECHK.TRANS64.TRYWAIT P0, [R0+URZ+0x358], R2 ;  /* 0x00035802000075a7 */ /* 0x00452400080011ff */
[----:B----4-:R-:W-:Y:S05]  /*9ac0*/  @!P0 NANOSLEEP.SYNCS 0x989680 ;  /* 0x009896800000895d */ /* 0x010fea0003900000 */
[----:B------:R-:W4:Y:S02]  /*9ad0*/  @!P0 SYNCS.PHASECHK.TRANS64 P0, [R0+URZ+0x358], R2 ;  /* 0x00035802000085a7 */ /* 0x000f2400080010ff */
[----:B----4-:R-:W-:Y:S05]  /*9ae0*/  @!P0 BRA `(.L_x_284) ;  /* 0xfffffffc00f08947 */ /* 0x010fea000383ffff */
[----:B------:R-:W-:Y:S05]  /*9af0*/  BRA `(.L_x_137) ;  /* 0xffffffc800e47947 */ /* 0x000fea000383ffff */
.L_x_141:
[----:B------:R-:W-:Y:S07]  /*9b00*/  MOV R0, UR6 ;  /* 0x0000000600007c02 */ /* 0x000fee0008000f00 */
.L_x_285:
[----:B-1----:R1:W2:Y:S02]  /*9b10*/  SYNCS.PHASECHK.TRANS64.TRYWAIT P2, [R0+URZ+0x348], R24 ;  /* 0x00034818000075a7 */ /* 0x0022a400080411ff */
[----:B--2---:R-:W-:Y:S05]  /*9b20*/  @!P2 NANOSLEEP.SYNCS 0x989680 ;  /* 0x009896800000a95d */ /* 0x004fea0003900000 */
[----:B------:R-:W2:Y:S02]  /*9b30*/  @!P2 SYNCS.PHASECHK.TRANS64 P2, [R0+URZ+0x348], R24 ;  /* 0x000348180000a5a7 */ /* 0x000ea400080410ff */
[----:B--2---:R-:W-:Y:S05]  /*9b40*/  @!P2 BRA `(.L_x_285) ;  /* 0xfffffffc00f0a947 */ /* 0x004fea000383ffff */
[----:B------:R-:W-:Y:S05]  /*9b50*/  BRA `(.L_x_286) ;  /* 0xffffffcc00787947 */ /* 0x000fea000383ffff */
.L_x_144:
[----:B---3--:R3:W4:Y:S02]  /*9b60*/  SYNCS.PHASECHK.TRANS64.TRYWAIT P0, [R0+URZ+0x360], R2 ;  /* 0x00036002000075a7 */ /* 0x00872400080011ff */
[----:B----4-:R-:W-:Y:S05]  /*9b70*/  @!P0 NANOSLEEP.SYNCS 0x989680 ;  /* 0x009896800000895d */ /* 0x010fea0003900000 */
[----:B------:R-:W4:Y:S02]  /*9b80*/  @!P0 SYNCS.PHASECHK.TRANS64 P0, [R0+URZ+0x360], R2 ;  /* 0x00036002000085a7 */ /* 0x000f2400080010ff */
[----:B----4-:R-:W-:Y:S05]  /*9b90*/  @!P0 BRA `(.L_x_144) ;  /* 0xfffffffc00f08947 */ /* 0x010fea000383ffff */
[----:B------:R-:W-:Y:S05]  /*9ba0*/  BRA `(.L_x_287) ;  /* 0xffffffd000947947 */ /* 0x000fea000383ffff */
.L_x_150:
[----:B------:R-:W-:Y:S07]  /*9bb0*/  MOV R0, UR43 ;  /* 0x0000002b00007c02 */ /* 0x000fee0008000f00 */
.L_x_288:
[----:B-1----:R1:W3:Y:S02]  /*9bc0*/  SYNCS.PHASECHK.TRANS64.TRYWAIT P0, [R0+URZ+0x340], R3 ;  /* 0x00034003000075a7 */ /* 0x0022e400080011ff */
[----:B---3--:R-:W-:Y:S05]  /*9bd0*/  @!P0 NANOSLEEP.SYNCS 0x989680 ;  /* 0x009896800000895d */ /* 0x008fea0003900000 */
[----:B------:R-:W3:Y:S02]  /*9be0*/  @!P0 SYNCS.PHASECHK.TRANS64 P0, [R0+URZ+0x340], R3 ;  /* 0x00034003000085a7 */ /* 0x000ee400080010ff */
[----:B---3--:R-:W-:Y:S05]  /*9bf0*/  @!P0 BRA `(.L_x_288) ;  /* 0xfffffffc00f08947 */ /* 0x008fea000383ffff */
[----:B------:R-:W-:Y:S05]  /*9c00*/  BRA `(.L_x_149) ;  /* 0xffffffd800b07947 */ /* 0x000fea000383ffff */
.L_x_152:
[----:B-1----:R1:W2:Y:S02]  /*9c10*/  SYNCS.PHASECHK.TRANS64.TRYWAIT P1, [R67+URZ+0x380], R12 ;  /* 0x0003800c430075a7 */ /* 0x0022a400080211ff */
[----:B--2---:R-:W-:Y:S05]  /*9c20*/  @!P1 NANOSLEEP.SYNCS 0x989680 ;  /* 0x009896800000995d */ /* 0x004fea0003900000 */
[----:B------:R-:W2:Y:S02]  /*9c30*/  @!P1 SYNCS.PHASECHK.TRANS64 P1, [R67+URZ+0x380], R12 ;  /* 0x0003800c430095a7 */ /* 0x000ea400080210ff */
[----:B--2---:R-:W-:Y:S05]  /*9c40*/  @!P1 BRA `(.L_x_152) ;  /* 0xfffffffc00f09947 */ /* 0x004fea000383ffff */
[----:B------:R-:W-:Y:S05]  /*9c50*/  BRA `(.L_x_151) ;  /* 0xffffffdc00147947 */ /* 0x000fea000383ffff */
        .weak           $__internal_0_$__cuda_sm10x_tcgen05_guardrail_trap_col_being_dealloced_not_returned_by_alloc
        .type           $__internal_0_$__cuda_sm10x_tcgen05_guardrail_trap_col_being_dealloced_not_returned_by_alloc,@function
        .size           $__internal_0_$__cuda_sm10x_tcgen05_guardrail_trap_col_being_dealloced_not_returned_by_alloc,($__internal_1_$__cuda_sm10x_tcgen05_guardrail_trap_phase_invalid_during_alloc - $__internal_0_$__cuda_sm10x_tcgen05_guardrail_trap_col_being_dealloced_not_returned_by_alloc)
$__internal_0_$__cuda_sm10x_tcgen05_guardrail_trap_col_being_dealloced_not_returned_by_alloc:
[----:B------:R-:W-:Y:S05]  /*9c60*/  BPT.TRAP 0x1 ;  /* 0x000000040000795c */ /* 0x000fea0000300000 */
[----:B------:R-:W-:-:S04]  /*9c70*/  HFMA2 R3, -RZ, RZ, 0, 0 ;  /* 0x00000000ff037431 */ /* 0x000fc800000001ff */
[----:B------:R-:W-:Y:S05]  /*9c80*/  RET.REL.NODEC R2 `(_ZN7cutlass13device_kernelINS_4gemm6kernel13GemmUniversalIN4cute5tupleIJiiiiEEENS1_10collective13CollectiveMmaINS1_35MainloopSm100TmaUmmaWarpSpecializedILi52ELi2ELi4ENS5_IJNS4_1CILi2EEENSA_ILi1EEESC_EEEEENS5_IJNSA_ILi256EEENSA_ILi16EEENSA_ILi32EEEEEENS_12float_e4m3_tENS5_IJlSC_lEEESJ_SK_NS4_8TiledMMAINS4_8MMA_AtomIJNS4_10MMA_TraitsINS4_25SM100_MMA_F8F6F4_2x1SM_SSEJSJ_SJ_fSF_SG_NS4_17integral_constantINS4_4UMMA5MajorELSR_0EEESS_NSP_INSQ_7ScaleInELST_0EEESU_EEEEEENS4_6LayoutINS5_IJSC_SC_SC_EEENS5_IJNSA_ILi0EEESZ_SZ_EEEEENS5_IJNS4_10UnderscoreES12_S12_EEEEENS4_18SM100_TMA_2SM_LOADENS4_14ComposedLayoutINS4_7SwizzleILi1ELi4ELi3EEENS4_18smem_ptr_flag_bitsILi8EEENSX_INS5_IJNSA_ILi8EEESH_EEENS5_IJSH_SC_EEEEEEEvNS4_8identityES15_S1F_vS1G_EENS_8epilogue10collective18CollectiveEpilogueINS1I_23Sm100TmaWarpSpecializedILi1ELi1ELi16ELb0ELb0EEEJNS5_IJNSA_ILi128EEESG_SH_EEENS5_IJNSX_IS1N_SC_EENSX_ISG_SC_EEEEESJ_SK_SJ_SK_NS1I_6fusion15FusionCallbacksIS1M_NS1S_17LinearCombinationISJ_fSJ_fLNS_15FloatRoundStyleE2EEES1O_S1R_JEEENS4_5SM1004TMEM4LOAD26SM100_TMEM_LOAD_32dp32b16xENS4_13SM90_TMA_LOADENS16_INS17_ILi0ELi4ELi3EEES1A_NSX_INS5_IJS1B_SG_EEENS5_IJSG_SC_EEEEEEENS4_39AutoVectorizingCopyWithAssumedAlignmentILi128EEENS4_14SM90_TMA_STOREES27_S29_S29_EEEvvEEEEvNT_6ParamsE) ;  /* 0xffffff6002dc7950 */ /* 0x000fea0003c3ffff */
        .weak           $__internal_1_$__cuda_sm10x_tcgen05_guardrail_trap_phase_invalid_during_alloc
        .type           $__internal_1_$__cuda_sm10x_tcgen05_guardrail_trap_phase_invalid_during_alloc,@function
        .size           $__internal_1_$__cuda_sm10x_tcgen05_guardrail_trap_phase_invalid_during_alloc,($__internal_2_$__cuda_sm10x_tcgen05_guardrail_trap_unallocated_columns_being_dealloced - $__internal_1_$__cuda_sm10x_tcgen05_guardrail_trap_phase_invalid_during_alloc)
$__internal_1_$__cuda_sm10x_tcgen05_guardrail_trap_phase_invalid_during_alloc:
[----:B------:R-:W-:Y:S05]  /*9c90*/  BPT.TRAP 0x1 ;  /* 0x000000040000795c */ /* 0x000fea0000300000 */
[----:B------:R-:W-:-:S04]  /*9ca0*/  MOV R3, 0x0 ;  /* 0x0000000000037802 */ /* 0x000fc80000000f00 */
[----:B------:R-:W-:Y:S05]  /*9cb0*/  RET.REL.NODEC R2 `(_ZN7cutlass13device_kernelINS_4gemm6kernel13GemmUniversalIN4cute5tupleIJiiiiEEENS1_10collective13CollectiveMmaINS1_35MainloopSm100TmaUmmaWarpSpecializedILi52ELi2ELi4ENS5_IJNS4_1CILi2EEENSA_ILi1EEESC_EEEEENS5_IJNSA_ILi256EEENSA_ILi16EEENSA_ILi32EEEEEENS_12float_e4m3_tENS5_IJlSC_lEEESJ_SK_NS4_8TiledMMAINS4_8MMA_AtomIJNS4_10MMA_TraitsINS4_25SM100_MMA_F8F6F4_2x1SM_SSEJSJ_SJ_fSF_SG_NS4_17integral_constantINS4_4UMMA5MajorELSR_0EEESS_NSP_INSQ_7ScaleInELST_0EEESU_EEEEEENS4_6LayoutINS5_IJSC_SC_SC_EEENS5_IJNSA_ILi0EEESZ_SZ_EEEEENS5_IJNS4_10UnderscoreES12_S12_EEEEENS4_18SM100_TMA_2SM_LOADENS4_14ComposedLayoutINS4_7SwizzleILi1ELi4ELi3EEENS4_18smem_ptr_flag_bitsILi8EEENSX_INS5_IJNSA_ILi8EEESH_EEENS5_IJSH_SC_EEEEEEEvNS4_8identityES15_S1F_vS1G_EENS_8epilogue10collective18CollectiveEpilogueINS1I_23Sm100TmaWarpSpecializedILi1ELi1ELi16ELb0ELb0EEEJNS5_IJNSA_ILi128EEESG_SH_EEENS5_IJNSX_IS1N_SC_EENSX_ISG_SC_EEEEESJ_SK_SJ_SK_NS1I_6fusion15FusionCallbacksIS1M_NS1S_17LinearCombinationISJ_fSJ_fLNS_15FloatRoundStyleE2EEES1O_S1R_JEEENS4_5SM1004TMEM4LOAD26SM100_TMEM_LOAD_32dp32b16xENS4_13SM90_TMA_LOADENS16_INS17_ILi0ELi4ELi3EEES1A_NSX_INS5_IJS1B_SG_EEENS5_IJSG_SC_EEEEEEENS4_39AutoVectorizingCopyWithAssumedAlignmentILi128EEENS4_14SM90_TMA_STOREES27_S29_S29_EEEvvEEEEvNT_6ParamsE) ;  /* 0xffffff6002d07950 */ /* 0x000fea0003c3ffff */
        .weak           $__internal_2_$__cuda_sm10x_tcgen05_guardrail_trap_unallocated_columns_being_dealloced
        .type           $__internal_2_$__cuda_sm10x_tcgen05_guardrail_trap_unallocated_columns_being_dealloced,@function
        .size           $__internal_2_$__cuda_sm10x_tcgen05_guardrail_trap_unallocated_columns_being_dealloced,(.L_x_290 - $__internal_2_$__cuda_sm10x_tcgen05_guardrail_trap_unallocated_columns_being_dealloced)
$__internal_2_$__cuda_sm10x_tcgen05_guardrail_trap_unallocated_columns_being_dealloced:
[----:B------:R-:W-:Y:S05]  /*9cc0*/  BPT.TRAP 0x1 ;  /* 0x000000040000795c */ /* 0x000fea0000300000 */
[----:B------:R-:W-:-:S04]  /*9cd0*/  HFMA2 R3, -RZ, RZ, 0, 0 ;  /* 0x00000000ff037431 */ /* 0x000fc800000001ff */
[----:B------:R-:W-:Y:S05]  /*9ce0*/  RET.REL.NODEC R2 `(_ZN7cutlass13device_kernelINS_4gemm6kernel13GemmUniversalIN4cute5tupleIJiiiiEEENS1_10collective13CollectiveMmaINS1_35MainloopSm100TmaUmmaWarpSpecializedILi52ELi2ELi4ENS5_IJNS4_1CILi2EEENSA_ILi1EEESC_EEEEENS5_IJNSA_ILi256EEENSA_ILi16EEENSA_ILi32EEEEEENS_12float_e4m3_tENS5_IJlSC_lEEESJ_SK_NS4_8TiledMMAINS4_8MMA_AtomIJNS4_10MMA_TraitsINS4_25SM100_MMA_F8F6F4_2x1SM_SSEJSJ_SJ_fSF_SG_NS4_17integral_constantINS4_4UMMA5MajorELSR_0EEESS_NSP_INSQ_7ScaleInELST_0EEESU_EEEEEENS4_6LayoutINS5_IJSC_SC_SC_EEENS5_IJNSA_ILi0EEESZ_SZ_EEEEENS5_IJNS4_10UnderscoreES12_S12_EEEEENS4_18SM100_TMA_2SM_LOADENS4_14ComposedLayoutINS4_7SwizzleILi1ELi4ELi3EEENS4_18smem_ptr_flag_bitsILi8EEENSX_INS5_IJNSA_ILi8EEESH_EEENS5_IJSH_SC_EEEEEEEvNS4_8identityES15_S1F_vS1G_EENS_8epilogue10collective18CollectiveEpilogueINS1I_23Sm100TmaWarpSpecializedILi1ELi1ELi16ELb0ELb0EEEJNS5_IJNSA_ILi128EEESG_SH_EEENS5_IJNSX_IS1N_SC_EENSX_ISG_SC_EEEEESJ_SK_SJ_SK_NS1I_6fusion15FusionCallbacksIS1M_NS1S_17LinearCombinationISJ_fSJ_fLNS_15FloatRoundStyleE2EEES1O_S1R_JEEENS4_5SM1004TMEM4LOAD26SM100_TMEM_LOAD_32dp32b16xENS4_13SM90_TMA_LOADENS16_INS17_ILi0ELi4ELi3EEES1A_NSX_INS5_IJS1B_SG_EEENS5_IJSG_SC_EEEEEEENS4_39AutoVectorizingCopyWithAssumedAlignmentILi128EEENS4_14SM90_TMA_STOREES27_S29_S29_EEEvvEEEEvNT_6ParamsE) ;  /* 0xffffff6002c47950 */ /* 0x000fea0003c3ffff */
.L_x_289:
[----:B------:R-:W-:-:S00]  /*9cf0*/  BRA `(.L_x_289) ;  /* 0xfffffffc00fc7947 */ /* 0x000fc0000383ffff */
[----:B------:R-:W-:-:S00]  /*9d00*/  NOP ;  /* 0x0000000000007918 */ /* 0x000fc00000000000 */
[----:B------:R-:W-:-:S00]  /*9d10*/  NOP ;  /* 0x0000000000007918 */ /* 0x000fc00000000000 */
[----:B------:R-:W-:-:S00]  /*9d20*/  NOP ;  /* 0x0000000000007918 */ /* 0x000fc00000000000 */
[----:B------:R-:W-:-:S00]  /*9d30*/  NOP ;  /* 0x0000000000007918 */ /* 0x000fc00000000000 */
[----:B------:R-:W-:-:S00]  /*9d40*/  NOP ;  /* 0x0000000000007918 */ /* 0x000fc00000000000 */
[----:B------:R-:W-:-:S00]  /*9d50*/  NOP ;  /* 0x0000000000007918 */ /* 0x000fc00000000000 */
[----:B------:R-:W-:-:S00]  /*9d60*/  NOP ;  /* 0x0000000000007918 */ /* 0x000fc00000000000 */
[----:B------:R-:W-:-:S00]  /*9d70*/  NOP ;  /* 0x0000000000007918 */ /* 0x000fc00000000000 */
.L_x_290:


//--------------------- .nv.global.init           --------------------------
	.section	.nv.global.init,"aw",@progbits
.nv.global.init:
	.type		$str$26,@object
	.size		$str$26,($str$25 - $str$26)
$str$26:
        /*0000*/ 	.byte	0x2f, 0x74, 0x6d, 0x70, 0x2f, 0x63, 0x75, 0x74, 0x6c, 0x61, 0x73, 0x73, 0x5f, 0x73, 0x77, 0x65
        /*0010*/ 	.byte	0x65, 0x70, 0x5f, 0x73, 0x72, 0x63, 0x2f, 0x69, 0x6e, 0x63, 0x6c, 0x75, 0x64, 0x65, 0x2f, 0x63
        /*0020*/ 	.byte	0x75, 0x74, 0x65, 0x2f, 0x61, 0x74, 0x6f, 0x6d, 0x2f, 0x63, 0x6f, 0x70, 0x79, 0x5f, 0x74, 0x72
        /*0030*/ 	.byte	0x61, 0x69, 0x74, 0x73, 0x5f, 0x73, 0x6d, 0x31, 0x30, 0x30, 0x2e, 0x68, 0x70, 0x70, 0x00
	.type		$str$25,@object
	.size		$str$25,(__unnamed_1 - $str$25)
$str$25:
        /*003f*/ 	.byte	0x28, 0x28, 0x75, 0x69, 0x6e, 0x74, 0x33, 0x32, 0x5f, 0x74, 0x28, 0x74, 0x68, 0x72, 0x65, 0x61
        /*004f*/ 	.byte	0x64, 0x49, 0x64, 0x78, 0x2e, 0x78, 0x29, 0x20, 0x2f, 0x20, 0x33, 0x32, 0x29, 0x20, 0x25, 0x20
        /*005f*/ 	.byte	0x34, 0x29, 0x20, 0x3d, 0x3d, 0x20, 0x28, 0x28, 0x28, 0x74, 0x6d, 0x65, 0x6d, 0x5f, 0x61, 0x64
        /*006f*/ 	.byte	0x64, 0x72, 0x20, 0x3e, 0x3e, 0x20, 0x31, 0x36, 0x29, 0x20, 0x2f, 0x20, 0x33, 0x32, 0x29, 0x20
        /*007f*/ 	.byte	0x25, 0x20, 0x34, 0x29, 0x00
	.type		__unnamed_1,@object
	.size		__unnamed_1,(.L_1 - __unnamed_1)
__unnamed_1:
        /*0084*/ 	.byte	0x63, 0x6f, 0x6e, 0x73, 0x74, 0x65, 0x78, 0x70, 0x72, 0x20, 0x76, 0x6f, 0x69, 0x64, 0x20, 0x63
        /* <DEDUP_REMOVED lines=36> */
        /*02d4*/ 	.byte	0x3a, 0x43, 0x3c, 0x30, 0x3e, 0x3e, 0x3e, 0x3e, 0x5d, 0x00
.L_1:


//--------------------- .nv.shared._ZN7cutlass13device_kernelINS_4gemm6kernel13GemmUniversalIN4cute5tupleIJiiiiEEENS1_10collective13CollectiveMmaINS1_35MainloopSm100TmaUmmaWarpSpecializedILi52ELi2ELi4ENS5_IJNS4_1CILi2EEENSA_ILi1EEESC_EEEEENS5_IJNSA_ILi256EEENSA_ILi16EEENSA_ILi32EEEEEENS_12float_e4m3_tENS5_IJlSC_lEEESJ_SK_NS4_8TiledMMAINS4_8MMA_AtomIJNS4_10MMA_TraitsINS4_25SM100_MMA_F8F6F4_2x1SM_SSEJSJ_SJ_fSF_SG_NS4_17integral_constantINS4_4UMMA5MajorELSR_0EEESS_NSP_INSQ_7ScaleInELST_0EEESU_EEEEEENS4_6LayoutINS5_IJSC_SC_SC_EEENS5_IJNSA_ILi0EEESZ_SZ_EEEEENS5_IJNS4_10UnderscoreES12_S12_EEEEENS4_18SM100_TMA_2SM_LOADENS4_14ComposedLayoutINS4_7SwizzleILi1ELi4ELi3EEENS4_18smem_ptr_flag_bitsILi8EEENSX_INS5_IJNSA_ILi8EEESH_EEENS5_IJSH_SC_EEEEEEEvNS4_8identityES15_S1F_vS1G_EENS_8epilogue10collective18CollectiveEpilogueINS1I_23Sm100TmaWarpSpecializedILi1ELi1ELi16ELb0ELb0EEEJNS5_IJNSA_ILi128EEESG_SH_EEENS5_IJNSX_IS1N_SC_EENSX_ISG_SC_EEEEESJ_SK_SJ_SK_NS1I_6fusion15FusionCallbacksIS1M_NS1S_17LinearCombinationISJ_fSJ_fLNS_15FloatRoundStyleE2EEES1O_S1R_JEEENS4_5SM1004TMEM4LOAD26SM100_TMEM_LOAD_32dp32b16xENS4_13SM90_TMA_LOADENS16_INS17_ILi0ELi4ELi3EEES1A_NSX_INS5_IJS1B_SG_EEENS5_IJSG_SC_EEEEEEENS4_39AutoVectorizingCopyWithAssumedAlignmentILi128EEENS4_14SM90_TMA_STOREES27_S29_S29_EEEvvEEEEvNT_6ParamsE --------------------------
	.section	.nv.shared._ZN7cutlass13device_kernelINS_4gemm6kernel13GemmUniversalIN4cute5tupleIJiiiiEEENS1_10collective13CollectiveMmaINS1_35MainloopSm100TmaUmmaWarpSpecializedILi52ELi2ELi4ENS5_IJNS4_1CILi2EEENSA_ILi1EEESC_EEEEENS5_IJNSA_ILi256EEENSA_ILi16EEENSA_ILi32EEEEEENS_12float_e4m3_tENS5_IJlSC_lEEESJ_SK_NS4_8TiledMMAINS4_8MMA_AtomIJNS4_10MMA_TraitsINS4_25SM100_MMA_F8F6F4_2x1SM_SSEJSJ_SJ_fSF_SG_NS4_17integral_constantINS4_4UMMA5MajorELSR_0EEESS_NSP_INSQ_7ScaleInELST_0EEESU_EEEEEENS4_6LayoutINS5_IJSC_SC_SC_EEENS5_IJNSA_ILi0EEESZ_SZ_EEEEENS5_IJNS4_10UnderscoreES12_S12_EEEEENS4_18SM100_TMA_2SM_LOADENS4_14ComposedLayoutINS4_7SwizzleILi1ELi4ELi3EEENS4_18smem_ptr_flag_bitsILi8EEENSX_INS5_IJNSA_ILi8EEESH_EEENS5_IJSH_SC_EEEEEEEvNS4_8identityES15_S1F_vS1G_EENS_8epilogue10collective18CollectiveEpilogueINS1I_23Sm100TmaWarpSpecializedILi1ELi1ELi16ELb0ELb0EEEJNS5_IJNSA_ILi128EEESG_SH_EEENS5_IJNSX_IS1N_SC_EENSX_ISG_SC_EEEEESJ_SK_SJ_SK_NS1I_6fusion15FusionCallbacksIS1M_NS1S_17LinearCombinationISJ_fSJ_fLNS_15FloatRoundStyleE2EEES1O_S1R_JEEENS4_5SM1004TMEM4LOAD26SM100_TMEM_LOAD_32dp32b16xENS4_13SM90_TMA_LOADENS16_INS17_ILi0ELi4ELi3EEES1A_NSX_INS5_IJS1B_SG_EEENS5_IJSG_SC_EEEEEEENS4_39AutoVectorizingCopyWithAssumedAlignmentILi128EEENS4_14SM90_TMA_STOREES27_S29_S29_EEEvvEEEEvNT_6ParamsE,"aw",@nobits
	.sectionflags	@""
	.align	16
	.zero		1024


//--------------------- .nv.shared.reserved.0     --------------------------
	.section	.nv.shared.reserved.0,"aw",@nobits
	.weak		__nv_reservedSMEM_offset_0_alias
	.size		__nv_reservedSMEM_offset_0_alias, 0, 64
	.other		__nv_reservedSMEM_offset_0_alias,@"STO_CUDA_RESERVED_SHARED STV_DEFAULT"
__nv_reservedSMEM_offset_0_alias:
	.zero		0
.nv.shared.reserved.0:
	.zero		64
	.weak		__nv_reservedSMEM_tcgen05_partition
	.type		__nv_reservedSMEM_tcgen05_partition,@object
	.size		__nv_reservedSMEM_tcgen05_partition,(.L_0 - __nv_reservedSMEM_tcgen05_partition)
__nv_reservedSMEM_tcgen05_partition:
	.zero		32
.L_0:


//--------------------- .nv.global                --------------------------
	.section	.nv.global,"aw",@nobits
.nv.global:
	.type		_ZN40_INTERNAL_5539c6c7_4_k_cu_0b2fab08_237284cute1_E,@object
	.size		_ZN40_INTERNAL_5539c6c7_4_k_cu_0b2fab08_237284cute1_E,(_ZN40_INTERNAL_5539c6c7_4_k_cu_0b2fab08_237284cuda3std3__45__cpo6cbeginE - _ZN40_INTERNAL_5539c6c7_4_k_cu_0b2fab08_237284cute1_E)
_ZN40_INTERNAL_5539c6c7_4_k_cu_0b2fab08_237284cute1_E:
	.zero		1
	.type		_ZN40_INTERNAL_5539c6c7_4_k_cu_0b2fab08_237284cuda3std3__45__cpo6cbeginE,@object
	.size		_ZN40_INTERNAL_5539c6c7_4_k_cu_0b2fab08_237284cuda3std3__45__cpo6cbeginE,(_ZN40_INTERNAL_5539c6c7_4_k_cu_0b2fab08_237284cuda3std3__48in_placeE - _ZN40_INTERNAL_5539c6c7_4_k_cu_0b2fab08_237284cuda3std3__45__cpo6cbeginE)
_ZN40_INTERNAL_5539c6c7_4_k_cu_0b2fab08_237284cuda3std3__45__cpo6cbeginE:
	.zero		1
	.type		_ZN40_INTERNAL_5539c6c7_4_k_cu_0b2fab08_237284cuda3std3__48in_placeE,@object
	.size		_ZN40_INTERNAL_5539c6c7_4_k_cu_0b2fab08_237284cuda3std3__48in_placeE,(_ZN40_INTERNAL_5539c6c7_4_k_cu_0b2fab08_237284cuda3std6ranges3__45__cpo9iter_moveE - _ZN40_INTERNAL_5539c6c7_4_k_cu_0b2fab08_237284cuda3std3__48in_placeE)
_ZN40_INTERNAL_5539c6c7_4_k_cu_0b2fab08_237284cuda3std3__48in_placeE:
	.zero		1
	.type		_ZN40_INTERNAL_5539c6c7_4_k_cu_0b2fab08_237284cuda3std6ranges3__45__cpo9iter_moveE,@object
	.size		_ZN40_INTERNAL_5539c6c7_4_k_cu_0b2fab08_237284cuda3std6ranges3__45__cpo9iter_moveE,(_ZN40_INTERNAL_5539c6c7_4_k_cu_0b2fab08_237284cuda3std3__45__cpo5beginE - _ZN40_INTERNAL_5539c6c7_4_k_cu_0b2fab08_237284cuda3std6ranges3__45__cpo9iter_moveE)
_ZN40_INTERNAL_5539c6c7_4_k_cu_0b2fab08_237284cuda3std6ranges3__45__cpo9iter_moveE:
	.zero		1
	.type		_ZN40_INTERNAL_5539c6c7_4_k_cu_0b2fab08_237284cuda3std3__45__cpo5beginE,@object
	.size		_ZN40_INTERNAL_5539c6c7_4_k_cu_0b2fab08_237284cuda3std3__45__cpo5beginE,(_ZN40_INTERNAL_5539c6c7_4_k_cu_0b2fab08_237284cuda3std3__442_GLOBAL__N__5539c6c7_4_k_cu_0b2fab08_237286ignoreE - _ZN40_INTERNAL_5539c6c7_4_k_cu_0b2fab08_237284cuda3std3__45__cpo5beginE)
_ZN40_INTERNAL_5539c6c7_4_k_cu_0b2fab08_237284cuda3std3__45__cpo5beginE:
	.zero		1
	.type		_ZN40_INTERNAL_5539c6c7_4_k_cu_0b2fab08_237284cuda3std3__442_GLOBAL__N__5539c6c7_4_k_cu_0b2fab08_237286ignoreE,@object
	.size		_ZN40_INTERNAL_5539c6c7_4_k_cu_0b2fab08_237284cuda3std3__442_GLOBAL__N__5539c6c7_4_k_cu_0b2fab08_237286ignoreE,(_ZN40_INTERNAL_5539c6c7_4_k_cu_0b2fab08_237284cute7productE - _ZN40_INTERNAL_5539c6c7_4_k_cu_0b2fab08_237284cuda3std3__442_GLOBAL__N__5539c6c7_4_k_cu_0b2fab08_237286ignoreE)
_ZN40_INTERNAL_5539c6c7_4_k_cu_0b2fab08_237284cuda3std3__442_GLOBAL__N__5539c6c7_4_k_cu_0b2fab08_237286ignoreE:
	.zero		1
	.type		_ZN40_INTERNAL_5539c6c7_4_k_cu_0b2fab08_237284cute7productE,@object
	.size		_ZN40_INTERNAL_5539c6c7_4_k_cu_0b2fab08_237284cute7productE,(_ZN40_INTERNAL_5539c6c7_4_k_cu_0b2fab08_237284cuda3std3__45__cpo3endE - _ZN40_INTERNAL_5539c6c7_4_k_cu_0b2fab08_237284cute7productE)
_ZN40_INTERNAL_5539c6c7_4_k_cu_0b2fab08_237284cute7productE:
	.zero		1
	.type		_ZN40_INTERNAL_5539c6c7_4_k_cu_0b2fab08_237284cuda3std3__45__cpo3endE,@object
	.size		_ZN40_INTERNAL_5539c6c7_4_k_cu_0b2fab08_237284cuda3std3__45__cpo3endE,(_ZN40_INTERNAL_5539c6c7_4_k_cu_0b2fab08_237284cuda3std3__419piecewise_constructE - _ZN40_INTERNAL_5539c6c7_4_k_cu_0b2fab08_237284cuda3std3__45__cpo3endE)
_ZN40_INTERNAL_5539c6c7_4_k_cu_0b2fab08_237284cuda3std3__45__cpo3endE:
	.zero		1
	.type		_ZN40_INTERNAL_5539c6c7_4_k_cu_0b2fab08_237284cuda3std3__419piecewise_constructE,@object
	.size		_ZN40_INTERNAL_5539c6c7_4_k_cu_0b2fab08_237284cuda3std3__419piecewise_constructE,(_ZN40_INTERNAL_5539c6c7_4_k_cu_0b2fab08_237284cuda3std3__45__cpo4cendE - _ZN40_INTERNAL_5539c6c7_4_k_cu_0b2fab08_237284cuda3std3__419piecewise_constructE)
_ZN40_INTERNAL_5539c6c7_4_k_cu_0b2fab08_237284cuda3std3__419piecewise_constructE:
	.zero		1
	.type		_ZN40_INTERNAL_5539c6c7_4_k_cu_0b2fab08_237284cuda3std3__45__cpo4cendE,@object
	.size		_ZN40_INTERNAL_5539c6c7_4_k_cu_0b2fab08_237284cuda3std3__45__cpo4cendE,(_ZN40_INTERNAL_5539c6c7_4_k_cu_0b2fab08_237284cuda3std6ranges3__45__cpo4swapE - _ZN40_INTERNAL_5539c6c7_4_k_cu_0b2fab08_237284cuda3std3__45__cpo4cendE)
_ZN40_INTERNAL_5539c6c7_4_k_cu_0b2fab08_237284cuda3std3__45__cpo4cendE:
	.zero		1
	.type		_ZN40_INTERNAL_5539c6c7_4_k_cu_0b2fab08_237284cuda3std6ranges3__45__cpo4swapE,@object
	.size		_ZN40_INTERNAL_5539c6c7_4_k_cu_0b2fab08_237284cuda3std6ranges3__45__cpo4swapE,(.L_9 - _ZN40_INTERNAL_5539c6c7_4_k_cu_0b2fab08_237284cuda3std6ranges3__45__cpo4swapE)
_ZN40_INTERNAL_5539c6c7_4_k_cu_0b2fab08_237284cuda3std6ranges3__45__cpo4swapE:
	.zero		1
.L_9:


//--------------------- .nv.constant0._ZN7cutlass13device_kernelINS_4gemm6kernel13GemmUniversalIN4cute5tupleIJiiiiEEENS1_10collective13CollectiveMmaINS1_35MainloopSm100TmaUmmaWarpSpecializedILi52ELi2ELi4ENS5_IJNS4_1CILi2EEENSA_ILi1EEESC_EEEEENS5_IJNSA_ILi256EEENSA_ILi16EEENSA_ILi32EEEEEENS_12float_e4m3_tENS5_IJlSC_lEEESJ_SK_NS4_8TiledMMAINS4_8MMA_AtomIJNS4_10MMA_TraitsINS4_25SM100_MMA_F8F6F4_2x1SM_SSEJSJ_SJ_fSF_SG_NS4_17integral_constantINS4_4UMMA5MajorELSR_0EEESS_NSP_INSQ_7ScaleInELST_0EEESU_EEEEEENS4_6LayoutINS5_IJSC_SC_SC_EEENS5_IJNSA_ILi0EEESZ_SZ_EEEEENS5_IJNS4_10UnderscoreES12_S12_EEEEENS4_18SM100_TMA_2SM_LOADENS4_14ComposedLayoutINS4_7SwizzleILi1ELi4ELi3EEENS4_18smem_ptr_flag_bitsILi8EEENSX_INS5_IJNSA_ILi8EEESH_EEENS5_IJSH_SC_EEEEEEEvNS4_8identityES15_S1F_vS1G_EENS_8epilogue10collective18CollectiveEpilogueINS1I_23Sm100TmaWarpSpecializedILi1ELi1ELi16ELb0ELb0EEEJNS5_IJNSA_ILi128EEESG_SH_EEENS5_IJNSX_IS1N_SC_EENSX_ISG_SC_EEEEESJ_SK_SJ_SK_NS1I_6fusion15FusionCallbacksIS1M_NS1S_17LinearCombinationISJ_fSJ_fLNS_15FloatRoundStyleE2EEES1O_S1R_JEEENS4_5SM1004TMEM4LOAD26SM100_TMEM_LOAD_32dp32b16xENS4_13SM90_TMA_LOADENS16_INS17_ILi0ELi4ELi3EEES1A_NSX_INS5_IJS1B_SG_EEENS5_IJSG_SC_EEEEEEENS4_39AutoVectorizingCopyWithAssumedAlignmentILi128EEENS4_14SM90_TMA_STOREES27_S29_S29_EEEvvEEEEvNT_6ParamsE --------------------------
	.section	.nv.constant0._ZN7cutlass13device_kernelINS_4gemm6kernel13GemmUniversalIN4cute5tupleIJiiiiEEENS1_10collective13CollectiveMmaINS1_35MainloopSm100TmaUmmaWarpSpecializedILi52ELi2ELi4ENS5_IJNS4_1CILi2EEENSA_ILi1EEESC_EEEEENS5_IJNSA_ILi256EEENSA_ILi16EEENSA_ILi32EEEEEENS_12float_e4m3_tENS5_IJlSC_lEEESJ_SK_NS4_8TiledMMAINS4_8MMA_AtomIJNS4_10MMA_TraitsINS4_25SM100_MMA_F8F6F4_2x1SM_SSEJSJ_SJ_fSF_SG_NS4_17integral_constantINS4_4UMMA5MajorELSR_0EEESS_NSP_INSQ_7ScaleInELST_0EEESU_EEEEEENS4_6LayoutINS5_IJSC_SC_SC_EEENS5_IJNSA_ILi0EEESZ_SZ_EEEEENS5_IJNS4_10UnderscoreES12_S12_EEEEENS4_18SM100_TMA_2SM_LOADENS4_14ComposedLayoutINS4_7SwizzleILi1ELi4ELi3EEENS4_18smem_ptr_flag_bitsILi8EEENSX_INS5_IJNSA_ILi8EEESH_EEENS5_IJSH_SC_EEEEEEEvNS4_8identityES15_S1F_vS1G_EENS_8epilogue10collective18CollectiveEpilogueINS1I_23Sm100TmaWarpSpecializedILi1ELi1ELi16ELb0ELb0EEEJNS5_IJNSA_ILi128EEESG_SH_EEENS5_IJNSX_IS1N_SC_EENSX_ISG_SC_EEEEESJ_SK_SJ_SK_NS1I_6fusion15FusionCallbacksIS1M_NS1S_17LinearCombinationISJ_fSJ_fLNS_15FloatRoundStyleE2EEES1O_S1R_JEEENS4_5SM1004TMEM4LOAD26SM100_TMEM_LOAD_32dp32b16xENS4_13SM90_TMA_LOADENS16_INS17_ILi0ELi4ELi3EEES1A_NSX_INS5_IJS1B_SG_EEENS5_IJSG_SC_EEEEEEENS4_39AutoVectorizingCopyWithAssumedAlignmentILi128EEENS4_14SM90_TMA_STOREES27_S29_S29_EEEvvEEEEvNT_6ParamsE,"a",@progbits
	.sectionflags	@""
	.align	4
.nv.constant0._ZN7cutlass13device_kernelINS_4gemm6kernel13GemmUniversalIN4cute5tupleIJiiiiEEENS1_10collective13CollectiveMmaINS1_35MainloopSm100TmaUmmaWarpSpecializedILi52ELi2ELi4ENS5_IJNS4_1CILi2EEENSA_ILi1EEESC_EEEEENS5_IJNSA_ILi256EEENSA_ILi16EEENSA_ILi32EEEEEENS_12float_e4m3_tENS5_IJlSC_lEEESJ_SK_NS4_8TiledMMAINS4_8MMA_AtomIJNS4_10MMA_TraitsINS4_25SM100_MMA_F8F6F4_2x1SM_SSEJSJ_SJ_fSF_SG_NS4_17integral_constantINS4_4UMMA5MajorELSR_0EEESS_NSP_INSQ_7ScaleInELST_0EEESU_EEEEEENS4_6LayoutINS5_IJSC_SC_SC_EEENS5_IJNSA_ILi0EEESZ_SZ_EEEEENS5_IJNS4_10UnderscoreES12_S12_EEEEENS4_18SM100_TMA_2SM_LOADENS4_14ComposedLayoutINS4_7SwizzleILi1ELi4ELi3EEENS4_18smem_ptr_flag_bitsILi8EEENSX_INS5_IJNSA_ILi8EEESH_EEENS5_IJSH_SC_EEEEEEEvNS4_8identityES15_S1F_vS1G_EENS_8epilogue10collective18CollectiveEpilogueINS1I_23Sm100TmaWarpSpecializedILi1ELi1ELi16ELb0ELb0EEEJNS5_IJNSA_ILi128EEESG_SH_EEENS5_IJNSX_IS1N_SC_EENSX_ISG_SC_EEEEESJ_SK_SJ_SK_NS1I_6fusion15FusionCallbacksIS1M_NS1S_17LinearCombinationISJ_fSJ_fLNS_15FloatRoundStyleE2EEES1O_S1R_JEEENS4_5SM1004TMEM4LOAD26SM100_TMEM_LOAD_32dp32b16xENS4_13SM90_TMA_LOADENS16_INS17_ILi0ELi4ELi3EEES1A_NSX_INS5_IJS1B_SG_EEENS5_IJSG_SC_EEEEEEENS4_39AutoVectorizingCopyWithAssumedAlignmentILi128EEENS4_14SM90_TMA_STOREES27_S29_S29_EEEvvEEEEvNT_6ParamsE:
	.zero		2944


//--------------------- SYMBOLS --------------------------

	.type		.nv.reservedSmem.offset0,@object
	.size		.nv.reservedSmem.offset0,0x4
	.type		.nv.reservedSmem.cap,@object
	.size		.nv.reservedSmem.cap,0x4
	.type		__assertfail,@function
